	.headerflags	@"EF_CUDA_TEXMODE_UNIFIED EF_CUDA_64BIT_ADDRESS EF_CUDA_ACCELERATORS EF_CUDA_SM90 EF_CUDA_VIRTUAL_SM(EF_CUDA_SM90)"
	.elftype	@"ET_EXEC"


//--------------------- .nv.info                  --------------------------
	.section	.nv.info,"",@"SHT_CUDA_INFO"
	.align	4


	//----- nvinfo : EIATTR_REGCOUNT
	.align		4
        /*0000*/ 	.byte	0x04, 0x2f
        /*0002*/ 	.short	(.L_3 - .L_2)
	.align		4
.L_2:
        /*0004*/ 	.word	index@(triton_poi_fused_cat_20)
        /*0008*/ 	.word	0x0000004c


	//----- nvinfo : EIATTR_MIN_STACK_SIZE
	.align		4
.L_3:
        /*000c*/ 	.byte	0x04, 0x12
        /*000e*/ 	.short	(.L_5 - .L_4)
	.align		4
.L_4:
        /*0010*/ 	.word	index@(triton_poi_fused_cat_20)
        /*0014*/ 	.word	0x00000000


	//----- nvinfo : EIATTR_FRAME_SIZE
	.align		4
.L_5:
        /*0018*/ 	.byte	0x04, 0x11
        /*001a*/ 	.short	(.L_7 - .L_6)
	.align		4
.L_6:
        /*001c*/ 	.word	index@(triton_poi_fused_cat_20)
        /*0020*/ 	.word	0x00000000


	//----- nvinfo : EIATTR_MIN_STACK_SIZE
	.align		4
.L_7:
        /*0024*/ 	.byte	0x04, 0x12
        /*0026*/ 	.short	(.L_9 - .L_8)
	.align		4
.L_8:
        /*0028*/ 	.word	index@(triton_poi_fused_cat_20)
        /*002c*/ 	.word	0x00000000
.L_9:


//--------------------- .nv.info.triton_poi_fused_cat_20 --------------------------
	.section	.nv.info.triton_poi_fused_cat_20,"",@"SHT_CUDA_INFO"
	.sectionflags	@""
	.align	4


	//----- nvinfo : EIATTR_CUDA_API_VERSION
	.align		4
        /*0000*/ 	.byte	0x04, 0x37
        /*0002*/ 	.short	(.L_11 - .L_10)
.L_10:
        /*0004*/ 	.word	0x0000007c


	//----- nvinfo : EIATTR_KPARAM_INFO
	.align		4
.L_11:
        /*0008*/ 	.byte	0x04, 0x17
        /*000a*/ 	.short	(.L_13 - .L_12)
.L_12:
        /*000c*/ 	.word	0x00000000
        /*0010*/ 	.short	0x0015
        /*0012*/ 	.short	0x00a8
        /*0014*/ 	.byte	0x00, 0xf0, 0x11, 0x00


	//----- nvinfo : EIATTR_KPARAM_INFO
	.align		4
.L_13:
        /*0018*/ 	.byte	0x04, 0x17
        /*001a*/ 	.short	(.L_15 - .L_14)
.L_14:
        /*001c*/ 	.word	0x00000000
        /*0020*/ 	.short	0x0014
        /*0022*/ 	.short	0x00a0
        /*0024*/ 	.byte	0x00, 0xf4, 0x21, 0x00


	//----- nvinfo : EIATTR_KPARAM_INFO
	.align		4
.L_15:
        /*0028*/ 	.byte	0x04, 0x17
        /*002a*/ 	.short	(.L_17 - .L_16)
.L_16:
        /*002c*/ 	.word	0x00000000
        /*0030*/ 	.short	0x0013
        /*0032*/ 	.short	0x0098
        /*0034*/ 	.byte	0x00, 0xf4, 0x21, 0x00


	//----- nvinfo : EIATTR_KPARAM_INFO
	.align		4
.L_17:
        /*0038*/ 	.byte	0x04, 0x17
        /*003a*/ 	.short	(.L_19 - .L_18)
.L_18:
        /*003c*/ 	.word	0x00000000
        /*0040*/ 	.short	0x0012
        /*0042*/ 	.short	0x0090
        /*0044*/ 	.byte	0x00, 0xf4, 0x21, 0x00


	//----- nvinfo : EIATTR_KPARAM_INFO
	.align		4
.L_19:
        /*0048*/ 	.byte	0x04, 0x17
        /*004a*/ 	.short	(.L_21 - .L_20)
.L_20:
        /*004c*/ 	.word	0x00000000
        /*0050*/ 	.short	0x0011
        /*0052*/ 	.short	0x0088
        /*0054*/ 	.byte	0x00, 0xf4, 0x21, 0x00


	//----- nvinfo : EIATTR_KPARAM_INFO
	.align		4
.L_21:
        /*0058*/ 	.byte	0x04, 0x17
        /*005a*/ 	.short	(.L_23 - .L_22)
.L_22:
        /*005c*/ 	.word	0x00000000
        /*0060*/ 	.short	0x0010
        /*0062*/ 	.short	0x0080
        /*0064*/ 	.byte	0x00, 0xf4, 0x21, 0x00


	//----- nvinfo : EIATTR_KPARAM_INFO
	.align		4
.L_23:
        /*0068*/ 	.byte	0x04, 0x17
        /*006a*/ 	.short	(.L_25 - .L_24)
.L_24:
        /*006c*/ 	.word	0x00000000
        /*0070*/ 	.short	0x000f
        /*0072*/ 	.short	0x0078
        /*0074*/ 	.byte	0x00, 0xf4, 0x21, 0x00


	//----- nvinfo : EIATTR_KPARAM_INFO
	.align		4
.L_25:
        /*0078*/ 	.byte	0x04, 0x17
        /*007a*/ 	.short	(.L_27 - .L_26)
.L_26:
        /*007c*/ 	.word	0x00000000
        /*0080*/ 	.short	0x000e
        /*0082*/ 	.short	0x0070
        /*0084*/ 	.byte	0x00, 0xf4, 0x21, 0x00


	//----- nvinfo : EIATTR_KPARAM_INFO
	.align		4
.L_27:
        /*0088*/ 	.byte	0x04, 0x17
        /*008a*/ 	.short	(.L_29 - .L_28)
.L_28:
        /*008c*/ 	.word	0x00000000
        /*0090*/ 	.short	0x000d
        /*0092*/ 	.short	0x0068
        /*0094*/ 	.byte	0x00, 0xf4, 0x21, 0x00


	//----- nvinfo : EIATTR_KPARAM_INFO
	.align		4
.L_29:
        /*0098*/ 	.byte	0x04, 0x17
        /*009a*/ 	.short	(.L_31 - .L_30)
.L_30:
        /*009c*/ 	.word	0x00000000
        /*00a0*/ 	.short	0x000c
        /*00a2*/ 	.short	0x0060
        /*00a4*/ 	.byte	0x00, 0xf4, 0x21, 0x00


	//----- nvinfo : EIATTR_KPARAM_INFO
	.align		4
.L_31:
        /*00a8*/ 	.byte	0x04, 0x17
        /*00aa*/ 	.short	(.L_33 - .L_32)
.L_32:
        /*00ac*/ 	.word	0x00000000
        /*00b0*/ 	.short	0x000b
        /*00b2*/ 	.short	0x0058
        /*00b4*/ 	.byte	0x00, 0xf4, 0x21, 0x00


	//----- nvinfo : EIATTR_KPARAM_INFO
	.align		4
.L_33:
        /*00b8*/ 	.byte	0x04, 0x17
        /*00ba*/ 	.short	(.L_35 - .L_34)
.L_34:
        /*00bc*/ 	.word	0x00000000
        /*00c0*/ 	.short	0x000a
        /*00c2*/ 	.short	0x0050
        /*00c4*/ 	.byte	0x00, 0xf4, 0x21, 0x00


	//----- nvinfo : EIATTR_KPARAM_INFO
	.align		4
.L_35:
        /*00c8*/ 	.byte	0x04, 0x17
        /*00ca*/ 	.short	(.L_37 - .L_36)
.L_36:
        /*00cc*/ 	.word	0x00000000
        /*00d0*/ 	.short	0x0009
        /*00d2*/ 	.short	0x0048
        /*00d4*/ 	.byte	0x00, 0xf4, 0x21, 0x00


	//----- nvinfo : EIATTR_KPARAM_INFO
	.align		4
.L_37:
        /*00d8*/ 	.byte	0x04, 0x17
        /*00da*/ 	.short	(.L_39 - .L_38)
.L_38:
        /*00dc*/ 	.word	0x00000000
        /*00e0*/ 	.short	0x0008
        /*00e2*/ 	.short	0x0040
        /*00e4*/ 	.byte	0x00, 0xf4, 0x21, 0x00


	//----- nvinfo : EIATTR_KPARAM_INFO
	.align		4
.L_39:
        /*00e8*/ 	.byte	0x04, 0x17
        /*00ea*/ 	.short	(.L_41 - .L_40)
.L_40:
        /*00ec*/ 	.word	0x00000000
        /*00f0*/ 	.short	0x0007
        /*00f2*/ 	.short	0x0038
        /*00f4*/ 	.byte	0x00, 0xf4, 0x21, 0x00


	//----- nvinfo : EIATTR_KPARAM_INFO
	.align		4
.L_41:
        /*00f8*/ 	.byte	0x04, 0x17
        /*00fa*/ 	.short	(.L_43 - .L_42)
.L_42:
        /*00fc*/ 	.word	0x00000000
        /*0100*/ 	.short	0x0006
        /*0102*/ 	.short	0x0030
        /*0104*/ 	.byte	0x00, 0xf4, 0x21, 0x00


	//----- nvinfo : EIATTR_KPARAM_INFO
	.align		4
.L_43:
        /*0108*/ 	.byte	0x04, 0x17
        /*010a*/ 	.short	(.L_45 - .L_44)
.L_44:
        /*010c*/ 	.word	0x00000000
        /*0110*/ 	.short	0x0005
        /*0112*/ 	.short	0x0028
        /*0114*/ 	.byte	0x00, 0xf4, 0x21, 0x00


	//----- nvinfo : EIATTR_KPARAM_INFO
	.align		4
.L_45:
        /*0118*/ 	.byte	0x04, 0x17
        /*011a*/ 	.short	(.L_47 - .L_46)
.L_46:
        /*011c*/ 	.word	0x00000000
        /*0120*/ 	.short	0x0004
        /*0122*/ 	.short	0x0020
        /*0124*/ 	.byte	0x00, 0xf4, 0x21, 0x00


	//----- nvinfo : EIATTR_KPARAM_INFO
	.align		4
.L_47:
        /*0128*/ 	.byte	0x04, 0x17
        /*012a*/ 	.short	(.L_49 - .L_48)
.L_48:
        /*012c*/ 	.word	0x00000000
        /*0130*/ 	.short	0x0003
        /*0132*/ 	.short	0x0018
        /*0134*/ 	.byte	0x00, 0xf4, 0x21, 0x00


	//----- nvinfo : EIATTR_KPARAM_INFO
	.align		4
.L_49:
        /*0138*/ 	.byte	0x04, 0x17
        /*013a*/ 	.short	(.L_51 - .L_50)
.L_50:
        /*013c*/ 	.word	0x00000000
        /*0140*/ 	.short	0x0002
        /*0142*/ 	.short	0x0010
        /*0144*/ 	.byte	0x00, 0xf4, 0x21, 0x00


	//----- nvinfo : EIATTR_KPARAM_INFO
	.align		4
.L_51:
        /*0148*/ 	.byte	0x04, 0x17
        /*014a*/ 	.short	(.L_53 - .L_52)
.L_52:
        /*014c*/ 	.word	0x00000000
        /*0150*/ 	.short	0x0001
        /*0152*/ 	.short	0x0008
        /*0154*/ 	.byte	0x00, 0xf4, 0x21, 0x00


	//----- nvinfo : EIATTR_KPARAM_INFO
	.align		4
.L_53:
        /*0158*/ 	.byte	0x04, 0x17
        /*015a*/ 	.short	(.L_55 - .L_54)
.L_54:
        /*015c*/ 	.word	0x00000000
        /*0160*/ 	.short	0x0000
        /*0162*/ 	.short	0x0000
        /*0164*/ 	.byte	0x00, 0xf4, 0x21, 0x00


	//----- nvinfo : EIATTR_SPARSE_MMA_MASK
	.align		4
.L_55:
        /*0168*/ 	.byte	0x03, 0x50
        /*016a*/ 	.short	0x0000


	//----- nvinfo : EIATTR_MAXREG_COUNT
	.align		4
        /*016c*/ 	.byte	0x03, 0x1b
        /*016e*/ 	.short	0x00ff


	//----- nvinfo : EIATTR_EXIT_INSTR_OFFSETS
	.align		4
        /*0170*/ 	.byte	0x04, 0x1c
        /*0172*/ 	.short	(.L_57 - .L_56)


	//   ....[0]....
.L_56:
        /*0174*/ 	.word	0x00003cf0


	//   ....[1]....
        /*0178*/ 	.word	0x00003d10


	//----- nvinfo : EIATTR_REQNTID
	.align		4
.L_57:
        /*017c*/ 	.byte	0x04, 0x10
        /*017e*/ 	.short	(.L_59 - .L_58)
.L_58:
        /*0180*/ 	.word	0x00000080
        /*0184*/ 	.word	0x00000001
        /*0188*/ 	.word	0x00000001


	//----- nvinfo : EIATTR_CBANK_PARAM_SIZE
	.align		4
.L_59:
        /*018c*/ 	.byte	0x03, 0x19
        /*018e*/ 	.short	0x00ac


	//----- nvinfo : EIATTR_PARAM_CBANK
	.align		4
        /*0190*/ 	.byte	0x04, 0x0a
        /*0192*/ 	.short	(.L_61 - .L_60)
	.align		4
.L_60:
        /*0194*/ 	.word	index@(.nv.constant0.triton_poi_fused_cat_20)
        /*0198*/ 	.short	0x0210
        /*019a*/ 	.short	0x00ac


	//----- nvinfo : EIATTR_SW_WAR
	.align		4
.L_61:
        /*019c*/ 	.byte	0x04, 0x36
        /*019e*/ 	.short	(.L_63 - .L_62)
.L_62:
        /*01a0*/ 	.word	0x00000008
.L_63:


//--------------------- .nv.callgraph             --------------------------
	.section	.nv.callgraph,"",@"SHT_CUDA_CALLGRAPH"
	.align	4
	.sectionentsize	8
	.align		4
        /*0000*/ 	.word	0x00000000
	.align		4
        /*0004*/ 	.word	0xffffffff
	.align		4
        /*0008*/ 	.word	0x00000000
	.align		4
        /*000c*/ 	.word	0xfffffffe
	.align		4
        /*0010*/ 	.word	0x00000000
	.align		4
        /*0014*/ 	.word	0xfffffffd
	.align		4
        /*0018*/ 	.word	0x00000000
	.align		4
        /*001c*/ 	.word	0xfffffffc


//--------------------- .nv.constant4             --------------------------
	.section	.nv.constant4,"a",@progbits
	.align	8
	.align		8
.nv.constant4:
        /*0000*/ 	.dword	_$_str
	.align		8
        /*0008*/ 	.dword	_$_str_$_2


//--------------------- .text.triton_poi_fused_cat_20 --------------------------
	.section	.text.triton_poi_fused_cat_20,"ax",@progbits
	.align	128
        .global         triton_poi_fused_cat_20
        .type           triton_poi_fused_cat_20,@function
        .size           triton_poi_fused_cat_20,(.L_x_1 - triton_poi_fused_cat_20)
        .other          triton_poi_fused_cat_20,@"STO_CUDA_ENTRY STV_DEFAULT"
triton_poi_fused_cat_20:
.text.triton_poi_fused_cat_20:
[----:B------:R-:W0:Y:S01]  /*0000*/  LDC R1, c[0x0][0x28] ;  /* 0x00000a00ff017b82 */ /* 0x000e220000000800 */
[----:B------:R-:W1:Y:S07]  /*0010*/  S2R R0, SR_TID.X ;  /* 0x0000000000007919 */ /* 0x000e6e0000002100 */
[----:B------:R-:W2:Y:S01]  /*0020*/  LDC.64 R32, c[0x0][0x240] ;  /* 0x00009000ff207b82 */ /* 0x000ea20000000a00 */
[----:B------:R-:W-:Y:S01]  /*0030*/  ULDC.64 UR6, c[0x0][0x238] ;  /* 0x00008e0000067ab9 */ /* 0x000fe20000000a00 */
[----:B------:R-:W-:Y:S01]  /*0040*/  ULDC.64 UR8, c[0x0][0x260] ;  /* 0x0000980000087ab9 */ /* 0x000fe20000000a00 */
[----:B------:R-:W3:Y:S01]  /*0050*/  S2R R3, SR_CTAID.X ;  /* 0x0000000000037919 */ /* 0x000ee20000002500 */
[----:B------:R-:W-:-:S02]  /*0060*/  CS2R R44, SRZ ;  /* 0x00000000002c7805 */ /* 0x000fc4000001ff00 */
[----:B------:R-:W-:Y:S01]  /*0070*/  CS2R R46, SRZ ;  /* 0x00000000002e7805 */ /* 0x000fe2000001ff00 */
[----:B------:R-:W-:Y:S01]  /*0080*/  ULDC.64 UR4, c[0x0][0x208] ;  /* 0x0000820000047ab9 */ /* 0x000fe20000000a00 */
[----:B------:R-:W4:Y:S01]  /*0090*/  LDC.64 R20, c[0x0][0x268] ;  /* 0x00009a00ff147b82 */ /* 0x000f220000000a00 */
[----:B------:R-:W-:Y:S02]  /*00a0*/  CS2R R36, SRZ ;  /* 0x0000000000247805 */ /* 0x000fe4000001ff00 */
[----:B------:R-:W-:Y:S02]  /*00b0*/  CS2R R38, SRZ ;  /* 0x0000000000267805 */ /* 0x000fe4000001ff00 */
[----:B------:R-:W-:Y:S02]  /*00c0*/  CS2R R28, SRZ ;  /* 0x00000000001c7805 */ /* 0x000fe4000001ff00 */
[----:B------:R-:W-:Y:S02]  /*00d0*/  CS2R R30, SRZ ;  /* 0x00000000001e7805 */ /* 0x000fe4000001ff00 */
[----:B------:R-:W-:-:S02]  /*00e0*/  CS2R R24, SRZ ;  /* 0x0000000000187805 */ /* 0x000fc4000001ff00 */
[----:B------:R-:W-:Y:S02]  /*00f0*/  CS2R R26, SRZ ;  /* 0x00000000001a7805 */ /* 0x000fe4000001ff00 */
[----:B------:R-:W-:Y:S02]  /*0100*/  CS2R R14, SRZ ;  /* 0x00000000000e7805 */ /* 0x000fe4000001ff00 */
[----:B------:R-:W-:Y:S01]  /*0110*/  CS2R R18, SRZ ;  /* 0x0000000000127805 */ /* 0x000fe2000001ff00 */
[----:B------:R-:W5:Y:S08]  /*0120*/  LDC.64 R52, c[0x0][0x210] ;  /* 0x00008400ff347b82 */ /* 0x000f700000000a00 */
[----:B------:R-:W2:Y:S01]  /*0130*/  LDC.64 R72, c[0x0][0x220] ;  /* 0x00008800ff487b82 */ /* 0x000ea20000000a00 */
[----:B-1----:R-:W-:-:S07]  /*0140*/  IMAD.SHL.U32 R0, R0, 0x4, RZ ;  /* 0x0000000400007824 */ /* 0x002fce00078e00ff */
[----:B------:R-:W1:Y:S01]  /*0150*/  LDC.64 R66, c[0x0][0x218] ;  /* 0x00008600ff427b82 */ /* 0x000e620000000a00 */
[----:B---3--:R-:W-:Y:S02]  /*0160*/  SHF.R.S32.HI R2, RZ, 0x15, R3 ;  /* 0x00000015ff027819 */ /* 0x008fe40000011403 */
[----:B------:R-:W-:Y:S02]  /*0170*/  LOP3.LUT R0, R0, 0x1fc, RZ, 0xc0, !PT ;  /* 0x000001fc00007812 */ /* 0x000fe400078ec0ff */
[----:B------:R-:W-:-:S03]  /*0180*/  SGXT R2, R2, 0x1 ;  /* 0x000000010202781a */ /* 0x000fc60000000200 */
[----:B------:R-:W-:-:S04]  /*0190*/  IMAD R3, R3, 0x400, R0 ;  /* 0x0000040003037824 */ /* 0x000fc800078e0200 */
[----:B------:R-:W-:Y:S01]  /*01a0*/  VIADD R57, R3, 0x200 ;  /* 0x0000020003397836 */ /* 0x000fe20000000000 */
[----:B------:R-:W-:-:S04]  /*01b0*/  SHF.R.S32.HI R0, RZ, 0x1f, R3 ;  /* 0x0000001fff007819 */ /* 0x000fc80000011403 */
[----:B------:R-:W-:Y:S02]  /*01c0*/  LEA.HI R0, R0, R3, RZ, 0x8 ;  /* 0x0000000300007211 */ /* 0x000fe400078f40ff */
[----:B------:R-:W-:Y:S02]  /*01d0*/  LEA.HI R4, R2, R57, RZ, 0x8 ;  /* 0x0000003902047211 */ /* 0x000fe400078f40ff */
[----:B------:R-:W-:Y:S02]  /*01e0*/  LOP3.LUT R2, R0, 0xffffff00, RZ, 0xc0, !PT ;  /* 0xffffff0000027812 */ /* 0x000fe400078ec0ff */
[----:B------:R-:W-:Y:S02]  /*01f0*/  SHF.R.S32.HI R4, RZ, 0x8, R4 ;  /* 0x00000008ff047819 */ /* 0x000fe40000011404 */
[----:B------:R-:W-:Y:S01]  /*0200*/  SHF.R.S32.HI R40, RZ, 0x8, R0 ;  /* 0x00000008ff287819 */ /* 0x000fe20000011400 */
[----:B------:R-:W-:Y:S02]  /*0210*/  IMAD.IADD R5, R3, 0x1, -R2 ;  /* 0x0000000103057824 */ /* 0x000fe400078e0a02 */
[----:B------:R-:W-:-:S02]  /*0220*/  IMAD.SHL.U32 R2, R4, 0x40, RZ ;  /* 0x0000004004027824 */ /* 0x000fc400078e00ff */
[----:B------:R-:W-:Y:S01]  /*0230*/  IMAD R10, R40, 0x60, RZ ;  /* 0x00000060280a7824 */ /* 0x000fe200078e02ff */
[----:B------:R-:W-:Y:S02]  /*0240*/  SHF.R.S32.HI R7, RZ, 0x1f, R5 ;  /* 0x0000001fff077819 */ /* 0x000fe40000011405 */
[----:B------:R-:W-:Y:S02]  /*0250*/  IADD3 R6, P0, R5, R2, RZ ;  /* 0x0000000205067210 */ /* 0x000fe40007f1e0ff */
[----:B------:R-:W-:Y:S02]  /*0260*/  LOP3.LUT R0, R5, 0xffffffc0, RZ, 0xc0, !PT ;  /* 0xffffffc005007812 */ /* 0x000fe400078ec0ff */
[----:B------:R-:W-:Y:S02]  /*0270*/  LEA.HI.X.SX32 R9, R2, R7, 0x1, P0 ;  /* 0x0000000702097211 */ /* 0x000fe400000f0eff */
[----:B------:R-:W-:Y:S02]  /*0280*/  LEA R8, P0, R6, UR6, 0x2 ;  /* 0x0000000606087c11 */ /* 0x000fe4000f8010ff */
[----:B------:R-:W-:-:S02]  /*0290*/  ISETP.NE.AND P2, PT, R0, 0x40, PT ;  /* 0x000000400000780c */ /* 0x000fc40003f45270 */
[----:B------:R-:W-:Y:S02]  /*02a0*/  IADD3 R11, P1, R5, R10, RZ ;  /* 0x0000000a050b7210 */ /* 0x000fe40007f3e0ff */
[----:B------:R-:W-:Y:S01]  /*02b0*/  LEA.HI.X R9, R6, UR7, R9, 0x2, P0 ;  /* 0x0000000706097c11 */ /* 0x000fe200080f1409 */
[----:B------:R-:W-:Y:S01]  /*02c0*/  VIADD R6, R5, 0xffffff80 ;  /* 0xffffff8005067836 */ /* 0x000fe20000000000 */
[----:B------:R-:W-:Y:S02]  /*02d0*/  ISETP.LT.AND P0, PT, R57, 0x132400, !P2 ;  /* 0x001324003900780c */ /* 0x000fe40005701270 */
[----:B------:R-:W-:Y:S02]  /*02e0*/  LEA.HI.X.SX32 R12, R10, R7, 0x1, P1 ;  /* 0x000000070a0c7211 */ /* 0x000fe400008f0eff */
[----:B------:R-:W-:Y:S02]  /*02f0*/  LEA R10, P1, R11, UR8, 0x2 ;  /* 0x000000080b0a7c11 */ /* 0x000fe4000f8210ff */
[----:B------:R-:W-:Y:S01]  /*0300*/  ISETP.GE.U32.AND P3, PT, R6, 0x60, PT ;  /* 0x000000600600780c */ /* 0x000fe20003f66070 */
[----:B--2---:R-:W-:Y:S01]  /*0310*/  IMAD.WIDE R32, R5, 0x4, R32 ;  /* 0x0000000405207825 */ /* 0x004fe200078e0220 */
[----:B------:R-:W-:-:S02]  /*0320*/  LEA.HI.X R11, R11, UR9, R12, 0x2, P1 ;  /* 0x000000090b0b7c11 */ /* 0x000fc400088f140c */
[----:B------:R-:W-:Y:S01]  /*0330*/  ISETP.LT.AND P6, PT, R3, 0x132400, !P3 ;  /* 0x001324000300780c */ /* 0x000fe20005fc1270 */
[----:B------:R-:W-:Y:S02]  /*0340*/  IMAD R12, R4, 0x60, RZ ;  /* 0x00000060040c7824 */ /* 0x000fe400078e02ff */
[----:B------:R2:W3:Y:S03]  /*0350*/  @P0 LDG.E.EL.128 R44, desc[UR4][R8.64+-0x100] ;  /* 0xffff0004082c0981 */ /* 0x0004e6000c2e1d00 */
[----:B------:R-:W-:Y:S01]  /*0360*/  IADD3 R13, P1, R5, R12, RZ ;  /* 0x0000000c050d7210 */ /* 0x000fe20007f3e0ff */
[----:B------:R-:W3:Y:S01]  /*0370*/  @P0 LDG.E.EL.128 R36, desc[UR4][R32.64+-0x100] ;  /* 0xffff000420240981 */ /* 0x000ee2000c2e1d00 */
[----:B------:R-:W-:Y:S02]  /*0380*/  ISETP.LT.AND P5, PT, R57, 0x132400, !P3 ;  /* 0x001324003900780c */ /* 0x000fe40005fa1270 */
[----:B------:R-:W-:-:S02]  /*0390*/  LEA.HI.X.SX32 R12, R12, R7, 0x1, P1 ;  /* 0x000000070c0c7211 */ /* 0x000fc400008f0eff */
[----:B------:R-:W-:Y:S01]  /*03a0*/  LEA R22, P1, R13, UR8, 0x2 ;  /* 0x000000080d167c11 */ /* 0x000fe2000f8210ff */
[----:B------:R1:W3:Y:S01]  /*03b0*/  @P6 LDG.E.EL.128 R28, desc[UR4][R10.64+-0x200] ;  /* 0xfffe00040a1c6981 */ /* 0x0002e2000c2e1d00 */
[----:B----4-:R-:W-:Y:S01]  /*03c0*/  IMAD.WIDE R20, R5, 0x4, R20 ;  /* 0x0000000405147825 */ /* 0x010fe200078e0214 */
[----:B--2---:R-:W-:Y:S02]  /*03d0*/  CS2R R8, SRZ ;  /* 0x0000000000087805 */ /* 0x004fe4000001ff00 */
[----:B------:R-:W-:Y:S02]  /*03e0*/  LEA.HI.X R23, R13, UR9, R12, 0x2, P1 ;  /* 0x000000090d177c11 */ /* 0x000fe400088f140c */
[----:B------:R-:W-:Y:S01]  /*03f0*/  CS2R R12, SRZ ;  /* 0x00000000000c7805 */ /* 0x000fe2000001ff00 */
[----:B------:R-:W2:Y:S01]  /*0400*/  @P6 LDG.E.EL.128 R24, desc[UR4][R20.64+-0x200] ;  /* 0xfffe000414186981 */ /* 0x000ea2000c2e1d00 */
[----:B01----:R-:W-:-:S04]  /*0410*/  CS2R R10, SRZ ;  /* 0x00000000000a7805 */ /* 0x003fc8000001ff00 */
[----:B------:R0:W4:Y:S01]  /*0420*/  @P5 LDG.E.EL.128 R12, desc[UR4][R22.64+-0x200] ;  /* 0xfffe0004160c5981 */ /* 0x000122000c2e1d00 */
[----:B------:R-:W-:-:S03]  /*0430*/  IMAD.SHL.U32 R48, R40, 0x40, RZ ;  /* 0x0000004028307824 */ /* 0x000fc600078e00ff */
[----:B------:R1:W4:Y:S02]  /*0440*/  @P5 LDG.E.EL.128 R8, desc[UR4][R20.64+-0x200] ;  /* 0xfffe000414085981 */ /* 0x000324000c2e1d00 */
[----:B------:R-:W-:Y:S02]  /*0450*/  IADD3 R16, P1, R5, R48, RZ ;  /* 0x0000003005107210 */ /* 0x000fe40007f3e0ff */
[----:B------:R-:W-:Y:S02]  /*0460*/  ISETP.LT.AND P4, PT, R3, 0x132400, !P2 ;  /* 0x001324000300780c */ /* 0x000fe40005781270 */
[----:B------:R-:W-:Y:S02]  /*0470*/  LEA.HI.X.SX32 R17, R48, R7, 0x1, P1 ;  /* 0x0000000730117211 */ /* 0x000fe400008f0eff */
[----:B------:R-:W-:Y:S02]  /*0480*/  LEA R34, P1, R16, UR6, 0x2 ;  /* 0x0000000610227c11 */ /* 0x000fe4000f8210ff */
[----:B0-----:R-:W-:-:S02]  /*0490*/  CS2R R22, SRZ ;  /* 0x0000000000167805 */ /* 0x001fc4000001ff00 */
[----:B-1----:R-:W-:Y:S02]  /*04a0*/  CS2R R20, SRZ ;  /* 0x0000000000147805 */ /* 0x002fe4000001ff00 */
[----:B------:R-:W-:Y:S02]  /*04b0*/  LEA.HI.X R35, R16, UR7, R17, 0x2, P1 ;  /* 0x0000000710237c11 */ /* 0x000fe400088f1411 */
[----:B------:R-:W-:Y:S01]  /*04c0*/  CS2R R16, SRZ ;  /* 0x0000000000107805 */ /* 0x000fe2000001ff00 */
[----:B------:R-:W-:Y:S01]  /*04d0*/  IMAD.SHL.U32 R40, R40, 0x20, RZ ;  /* 0x0000002028287824 */ /* 0x000fe200078e00ff */
[----:B------:R-:W-:Y:S01]  /*04e0*/  ULDC.64 UR6, c[0x0][0x288] ;  /* 0x0000a20000067ab9 */ /* 0x000fe20000000a00 */
[----:B------:R0:W4:Y:S04]  /*04f0*/  @P4 LDG.E.EL.128 R20, desc[UR4][R34.64+-0x100] ;  /* 0xffff000422144981 */ /* 0x000128000c2e1d00 */
[----:B------:R1:W4:Y:S01]  /*0500*/  @P4 LDG.E.EL.128 R16, desc[UR4][R32.64+-0x100] ;  /* 0xffff000420104981 */ /* 0x000322000c2e1d00 */
[----:B------:R-:W-:Y:S01]  /*0510*/  IADD3 R41, P1, R5, R40, RZ ;  /* 0x0000002805297210 */ /* 0x000fe20007f3e0ff */
[----:B------:R-:W-:-:S03]  /*0520*/  IMAD.SHL.U32 R4, R4, 0x20, RZ ;  /* 0x0000002004047824 */ /* 0x000fc600078e00ff */
[----:B------:R-:W-:Y:S02]  /*0530*/  LEA.HI.X.SX32 R40, R40, R7, 0x1, P1 ;  /* 0x0000000728287211 */ /* 0x000fe400008f0eff */
[----:B------:R-:W-:-:S04]  /*0540*/  LEA R42, P1, R41, UR6, 0x2 ;  /* 0x00000006292a7c11 */ /* 0x000fc8000f8210ff */
[----:B------:R-:W-:Y:S02]  /*0550*/  LEA.HI.X R43, R41, UR7, R40, 0x2, P1 ;  /* 0x00000007292b7c11 */ /* 0x000fe400088f1428 */
[----:B------:R-:W-:-:S04]  /*0560*/  IADD3 R40, P1, R5, R4, RZ ;  /* 0x0000000405287210 */ /* 0x000fc80007f3e0ff */
[----:B------:R-:W-:Y:S02]  /*0570*/  LEA.HI.X.SX32 R7, R4, R7, 0x1, P1 ;  /* 0x0000000704077211 */ /* 0x000fe400008f0eff */
[----:B0-----:R-:W-:Y:S01]  /*0580*/  LEA R34, P1, R40, UR6, 0x2 ;  /* 0x0000000628227c11 */ /* 0x001fe2000f8210ff */
[----:B------:R-:W-:-:S03]  /*0590*/  IMAD.IADD R65, R5, 0x1, R48 ;  /* 0x0000000105417824 */ /* 0x000fc600078e0230 */
[----:B------:R-:W-:Y:S01]  /*05a0*/  LEA.HI.X R35, R40, UR7, R7, 0x2, P1 ;  /* 0x0000000728237c11 */ /* 0x000fe200088f1407 */
[----:B------:R-:W-:Y:S02]  /*05b0*/  IMAD.IADD R7, R5, 0x1, R2 ;  /* 0x0000000105077824 */ /* 0x000fe400078e0202 */
[----:B-----5:R-:W-:-:S04]  /*05c0*/  IMAD.WIDE R64, R65, 0x4, R52 ;  /* 0x0000000441407825 */ /* 0x020fc800078e0234 */
[----:B------:R-:W-:Y:S01]  /*05d0*/  IMAD.WIDE R52, R7, 0x4, R52 ;  /* 0x0000000407347825 */ /* 0x000fe200078e0234 */
[----:B------:R-:W-:-:S04]  /*05e0*/  ISETP.GT.AND P3, PT, R5, 0xdf, PT ;  /* 0x000000df0500780c */ /* 0x000fc80003f64270 */
[----:B------:R-:W-:Y:S02]  /*05f0*/  ISETP.LT.AND P2, PT, R57, 0x132400, P3 ;  /* 0x001324003900780c */ /* 0x000fe40001f41270 */
[----:B------:R-:W-:Y:S02]  /*0600*/  ISETP.LT.AND P3, PT, R3, 0x132400, P3 ;  /* 0x001324000300780c */ /* 0x000fe40001f61270 */
[----:B------:R-:W-:Y:S02]  /*0610*/  P2R R68, PR, RZ, 0x1 ;  /* 0x00000001ff447803 */ /* 0x000fe40000000000 */
[----:B------:R-:W-:Y:S01]  /*0620*/  CS2R R40, SRZ ;  /* 0x0000000000287805 */ /* 0x000fe2000001ff00 */
[----:B------:R-:W-:Y:S01]  /*0630*/  IMAD.WIDE R72, R5, 0x4, R72 ;  /* 0x0000000405487825 */ /* 0x000fe200078e0248 */
[----:B---3--:R-:W-:Y:S02]  /*0640*/  SEL R45, R45, RZ, P0 ;  /* 0x000000ff2d2d7207 */ /* 0x008fe40000000000 */
[----:B-1----:R-:W-:-:S02]  /*0650*/  SEL R32, R37, RZ, P0 ;  /* 0x000000ff25207207 */ /* 0x002fc40000000000 */
[----:B------:R-:W-:-:S03]  /*0660*/  SEL R4, R44, RZ, P0 ;  /* 0x000000ff2c047207 */ /* 0x000fc60000000000 */
[----:B------:R-:W-:Y:S02]  /*0670*/  FADD R7, R45, -R32 ;  /* 0x800000202d077221 */ /* 0x000fe40000000000 */
[----:B------:R-:W0:Y:S01]  /*0680*/  LDC.64 R44, c[0x0][0x290] ;  /* 0x0000a400ff2c7b82 */ /* 0x000e220000000a00 */
[----:B------:R-:W-:Y:S02]  /*0690*/  SEL R56, R39, RZ, P0 ;  /* 0x000000ff27387207 */ /* 0x000fe40000000000 */
[----:B------:R-:W-:Y:S02]  /*06a0*/  SEL R28, R28, RZ, P6 ;  /* 0x000000ff1c1c7207 */ /* 0x000fe40003000000 */
[----:B--2---:R-:W-:Y:S02]  /*06b0*/  SEL R58, R25, RZ, P6 ;  /* 0x000000ff193a7207 */ /* 0x004fe40003000000 */
[----:B------:R-:W-:Y:S02]  /*06c0*/  SEL R25, R24, RZ, P6 ;  /* 0x000000ff18197207 */ /* 0x000fe40003000000 */
[----:B------:R-:W-:-:S02]  /*06d0*/  SEL R29, R29, RZ, P6 ;  /* 0x000000ff1d1d7207 */ /* 0x000fc40003000000 */
[----:B------:R-:W-:Y:S02]  /*06e0*/  SEL R30, R30, RZ, P6 ;  /* 0x000000ff1e1e7207 */ /* 0x000fe40003000000 */
[----:B------:R-:W-:Y:S02]  /*06f0*/  SEL R31, R31, RZ, P6 ;  /* 0x000000ff1f1f7207 */ /* 0x000fe40003000000 */
[----:B------:R-:W-:Y:S02]  /*0700*/  SEL R60, R27, RZ, P6 ;  /* 0x000000ff1b3c7207 */ /* 0x000fe40003000000 */
[----:B------:R-:W-:Y:S02]  /*0710*/  SEL R59, R26, RZ, P6 ;  /* 0x000000ff1a3b7207 */ /* 0x000fe40003000000 */
[----:B----4-:R-:W-:Y:S02]  /*0720*/  SEL R24, R11, RZ, P5 ;  /* 0x000000ff0b187207 */ /* 0x010fe40002800000 */
[----:B------:R-:W-:-:S02]  /*0730*/  SEL R61, R15, RZ, P5 ;  /* 0x000000ff0f3d7207 */ /* 0x000fc40002800000 */
[----:B------:R-:W-:Y:S02]  /*0740*/  SEL R46, R46, RZ, P0 ;  /* 0x000000ff2e2e7207 */ /* 0x000fe40000000000 */
[----:B------:R-:W-:Y:S02]  /*0750*/  SEL R47, R47, RZ, P0 ;  /* 0x000000ff2f2f7207 */ /* 0x000fe40000000000 */
[----:B------:R-:W-:Y:S02]  /*0760*/  SEL R39, R38, RZ, P0 ;  /* 0x000000ff26277207 */ /* 0x000fe40000000000 */
[----:B------:R-:W-:Y:S02]  /*0770*/  SEL R33, R36, RZ, P0 ;  /* 0x000000ff24217207 */ /* 0x000fe40000000000 */
[----:B------:R-:W-:Y:S01]  /*0780*/  ISETP.GE.AND P0, PT, R5, 0x40, PT ;  /* 0x000000400500780c */ /* 0x000fe20003f06270 */
[----:B------:R-:W-:Y:S01]  /*0790*/  FADD R60, R31, -R60 ;  /* 0x8000003c1f3c7221 */ /* 0x000fe20000000000 */
[----:B------:R-:W-:Y:S01]  /*07a0*/  FADD R59, R30, -R59 ;  /* 0x8000003b1e3b7221 */ /* 0x000fe20000000000 */
[----:B------:R-:W-:Y:S01]  /*07b0*/  FADD R58, R29, -R58 ;  /* 0x8000003a1d3a7221 */ /* 0x000fe20000000000 */
[----:B------:R-:W-:Y:S01]  /*07c0*/  FADD R15, R28, -R25 ;  /* 0x800000191c0f7221 */ /* 0x000fe20000000000 */
[----:B------:R-:W-:Y:S01]  /*07d0*/  FADD R61, R61, -R24 ;  /* 0x800000183d3d7221 */ /* 0x000fe20000000000 */
[----:B------:R-:W-:-:S02]  /*07e0*/  CS2R R24, SRZ ;  /* 0x0000000000187805 */ /* 0x000fc4000001ff00 */
[----:B------:R-:W-:Y:S02]  /*07f0*/  CS2R R26, SRZ ;  /* 0x00000000001a7805 */ /* 0x000fe4000001ff00 */
[----:B------:R-:W-:Y:S02]  /*0800*/  CS2R R28, SRZ ;  /* 0x00000000001c7805 */ /* 0x000fe4000001ff00 */
[----:B------:R-:W-:Y:S02]  /*0810*/  CS2R R30, SRZ ;  /* 0x00000000001e7805 */ /* 0x000fe4000001ff00 */
[----:B------:R-:W-:Y:S01]  /*0820*/  ISETP.LT.AND P1, PT, R57, 0x132400, !P0 ;  /* 0x001324003900780c */ /* 0x000fe20004721270 */
[----:B------:R-:W-:Y:S01]  /*0830*/  FADD R2, R46, -R39 ;  /* 0x800000272e027221 */ /* 0x000fe20000000000 */
[----:B------:R-:W-:Y:S01]  /*0840*/  FADD R4, R4, -R33 ;  /* 0x8000002104047221 */ /* 0x000fe20000000000 */
[----:B------:R1:W2:Y:S01]  /*0850*/  @P2 LDG.E.EL.128 R24, desc[UR4][R34.64+-0x380] ;  /* 0xfffc800422182981 */ /* 0x0002a2000c2e1d00 */
[----:B------:R-:W-:-:S02]  /*0860*/  CS2R R32, SRZ ;  /* 0x0000000000207805 */ /* 0x000fc4000001ff00 */
[----:B------:R-:W-:Y:S02]  /*0870*/  CS2R R36, SRZ ;  /* 0x0000000000247805 */ /* 0x000fe4000001ff00 */
[----:B------:R-:W-:Y:S01]  /*0880*/  CS2R R38, SRZ ;  /* 0x0000000000267805 */ /* 0x000fe2000001ff00 */
[----:B------:R3:W4:Y:S01]  /*0890*/  @P3 LDG.E.EL.128 R28, desc[UR4][R42.64+-0x380] ;  /* 0xfffc80042a1c3981 */ /* 0x000722000c2e1d00 */
[----:B------:R-:W-:Y:S01]  /*08a0*/  ISETP.LT.AND P0, PT, R3, 0x132400, !P0 ;  /* 0x001324000300780c */ /* 0x000fe20004701270 */
[----:B0-----:R-:W-:Y:S01]  /*08b0*/  IMAD.WIDE R54, R5, 0x4, R44 ;  /* 0x0000000405367825 */ /* 0x001fe200078e022c */
[----:B------:R-:W-:Y:S02]  /*08c0*/  SEL R11, R10, RZ, P5 ;  /* 0x000000ff0a0b7207 */ /* 0x000fe40002800000 */
[----:B-1----:R-:W-:Y:S02]  /*08d0*/  CS2R R34, SRZ ;  /* 0x0000000000227805 */ /* 0x002fe4000001ff00 */
[----:B------:R-:W-:Y:S01]  /*08e0*/  SEL R10, R9, RZ, P5 ;  /* 0x000000ff090a7207 */ /* 0x000fe20002800000 */
[----:B------:R-:W5:Y:S01]  /*08f0*/  @P2 LDG.E.EL.128 R36, desc[UR4][R54.64+-0x380] ;  /* 0xfffc800436242981 */ /* 0x000f62000c2e1d00 */
[----:B---3--:R-:W-:-:S02]  /*0900*/  CS2R R42, SRZ ;  /* 0x00000000002a7805 */ /* 0x008fc4000001ff00 */
[----:B------:R-:W-:Y:S01]  /*0910*/  SEL R12, R12, RZ, P5 ;  /* 0x000000ff0c0c7207 */ /* 0x000fe20002800000 */
[----:B------:R0:W3:Y:S01]  /*0920*/  @P3 LDG.E.EL.128 R32, desc[UR4][R54.64+-0x380] ;  /* 0xfffc800436203981 */ /* 0x0000e2000c2e1d00 */
[----:B------:R-:W-:-:S03]  /*0930*/  SEL R9, R8, RZ, P5 ;  /* 0x000000ff08097207 */ /* 0x000fc60002800000 */
[----:B------:R1:W4:Y:S01]  /*0940*/  @P1 LDG.E.EL.128 R40, desc[UR4][R52.64] ;  /* 0x0000000434281981 */ /* 0x000322000c2e1d00 */
[----:B------:R-:W-:Y:S01]  /*0950*/  SEL R14, R14, RZ, P5 ;  /* 0x000000ff0e0e7207 */ /* 0x000fe20002800000 */
[----:B------:R-:W-:Y:S01]  /*0960*/  FADD R12, R12, -R9 ;  /* 0x800000090c0c7221 */ /* 0x000fe20000000000 */
[----:B------:R-:W-:Y:S02]  /*0970*/  SEL R13, R13, RZ, P5 ;  /* 0x000000ff0d0d7207 */ /* 0x000fe40002800000 */
[----:B0-----:R-:W-:Y:S02]  /*0980*/  CS2R R54, SRZ ;  /* 0x0000000000367805 */ /* 0x001fe4000001ff00 */
[----:B------:R-:W-:Y:S02]  /*0990*/  SEL R17, R17, RZ, P4 ;  /* 0x000000ff11117207 */ /* 0x000fe40002000000 */
[----:B-1----:R-:W-:Y:S02]  /*09a0*/  CS2R R52, SRZ ;  /* 0x0000000000347805 */ /* 0x002fe4000001ff00 */
[----:B------:R-:W-:-:S02]  /*09b0*/  SEL R9, R18, RZ, P4 ;  /* 0x000000ff12097207 */ /* 0x000fc40002000000 */
[----:B------:R-:W-:Y:S02]  /*09c0*/  SEL R22, R22, RZ, P4 ;  /* 0x000000ff16167207 */ /* 0x000fe40002000000 */
[----:B------:R-:W-:Y:S01]  /*09d0*/  SEL R8, R21, RZ, P4 ;  /* 0x000000ff15087207 */ /* 0x000fe20002000000 */
[----:B------:R0:W4:Y:S01]  /*09e0*/  @P0 LDG.E.EL.128 R52, desc[UR4][R64.64] ;  /* 0x0000000440340981 */ /* 0x000122000c2e1d00 */
[----:B------:R-:W-:Y:S01]  /*09f0*/  FADD R14, R14, -R11 ;  /* 0x8000000b0e0e7221 */ /* 0x000fe20000000000 */
[----:B------:R-:W-:Y:S01]  /*0a00*/  FADD R13, R13, -R10 ;  /* 0x8000000a0d0d7221 */ /* 0x000fe20000000000 */
[----:B------:R-:W-:Y:S01]  /*0a10*/  CS2R R10, SRZ ;  /* 0x00000000000a7805 */ /* 0x000fe2000001ff00 */
[----:B0-----:R-:W-:Y:S01]  /*0a20*/  FADD R65, R22, -R9 ;  /* 0x8000000916417221 */ /* 0x001fe20000000000 */
[----:B------:R-:W-:Y:S01]  /*0a30*/  FADD R64, R8, -R17 ;  /* 0x8000001108407221 */ /* 0x000fe20000000000 */
[----:B------:R-:W-:-:S06]  /*0a40*/  CS2R R8, SRZ ;  /* 0x0000000000087805 */ /* 0x000fcc000001ff00 */
[----:B------:R-:W4:Y:S01]  /*0a50*/  @P0 LDG.E.EL.128 R8, desc[UR4][R72.64] ;  /* 0x0000000448080981 */ /* 0x000f22000c2e1d00 */
[----:B------:R-:W-:Y:S01]  /*0a60*/  FADD R56, R47, -R56 ;  /* 0x800000382f387221 */ /* 0x000fe20000000000 */
[----:B------:R-:W-:Y:S02]  /*0a70*/  CS2R R44, SRZ ;  /* 0x00000000002c7805 */ /* 0x000fe4000001ff00 */
[----:B------:R-:W-:Y:S02]  /*0a80*/  CS2R R46, SRZ ;  /* 0x00000000002e7805 */ /* 0x000fe4000001ff00 */
[----:B------:R-:W-:Y:S02]  /*0a90*/  CS2R R48, SRZ ;  /* 0x0000000000307805 */ /* 0x000fe4000001ff00 */
[----:B------:R-:W-:Y:S01]  /*0aa0*/  CS2R R50, SRZ ;  /* 0x0000000000327805 */ /* 0x000fe2000001ff00 */
[----:B------:R-:W-:Y:S01]  /*0ab0*/  IMAD.WIDE R66, R5, 0x4, R66 ;  /* 0x0000000405427825 */ /* 0x000fe200078e0242 */
[----:B------:R-:W-:-:S04]  /*0ac0*/  SEL R20, R20, RZ, P4 ;  /* 0x000000ff14147207 */ /* 0x000fc80002000000 */
[----:B------:R-:W4:Y:S04]  /*0ad0*/  @P0 LDG.E.EL.128 R44, desc[UR4][R66.64] ;  /* 0x00000004422c0981 */ /* 0x000f28000c2e1d00 */
[----:B------:R0:W4:Y:S01]  /*0ae0*/  @P1 LDG.E.EL.128 R48, desc[UR4][R66.64] ;  /* 0x0000000442301981 */ /* 0x000122000c2e1d00 */
[----:B------:R-:W-:Y:S02]  /*0af0*/  SEL R23, R23, RZ, P4 ;  /* 0x000000ff17177207 */ /* 0x000fe40002000000 */
[----:B0-----:R-:W-:Y:S02]  /*0b00*/  SEL R67, R16, RZ, P4 ;  /* 0x000000ff10437207 */ /* 0x001fe40002000000 */
[----:B------:R-:W-:-:S03]  /*0b10*/  SEL R66, R19, RZ, P4 ;  /* 0x000000ff13427207 */ /* 0x000fc60002000000 */
[----:B------:R-:W-:Y:S02]  /*0b20*/  FADD R67, R20, -R67 ;  /* 0x8000004314437221 */ /* 0x000fe40000000000 */
[----:B------:R-:W-:Y:S01]  /*0b30*/  FADD R66, R23, -R66 ;  /* 0x8000004217427221 */ /* 0x000fe20000000000 */
[----:B--2---:R-:W-:Y:S02]  /*0b40*/  SEL R24, R24, RZ, P2 ;  /* 0x000000ff18187207 */ /* 0x004fe40001000000 */
[----:B------:R-:W-:Y:S02]  /*0b50*/  SEL R26, R26, RZ, P2 ;  /* 0x000000ff1a1a7207 */ /* 0x000fe40001000000 */
[----:B------:R-:W-:Y:S02]  /*0b60*/  SEL R27, R27, RZ, P2 ;  /* 0x000000ff1b1b7207 */ /* 0x000fe40001000000 */
[----:B-----5:R-:W-:Y:S02]  /*0b70*/  SEL R19, R38, RZ, P2 ;  /* 0x000000ff26137207 */ /* 0x020fe40001000000 */
[----:B------:R-:W-:-:S03]  /*0b80*/  SEL R20, R39, RZ, P2 ;  /* 0x000000ff27147207 */ /* 0x000fc60001000000 */
[----:B------:R-:W-:Y:S01]  /*0b90*/  FADD R38, R26, -R19 ;  /* 0x800000131a267221 */ /* 0x000fe20000000000 */
[----:B------:R-:W-:Y:S01]  /*0ba0*/  SEL R25, R25, RZ, P2 ;  /* 0x000000ff19197207 */ /* 0x000fe20001000000 */
[----:B------:R-:W-:Y:S01]  /*0bb0*/  FADD R39, R27, -R20 ;  /* 0x800000141b277221 */ /* 0x000fe20000000000 */
[----:B---3--:R-:W-:Y:S02]  /*0bc0*/  SEL R20, R32, RZ, P3 ;  /* 0x000000ff20147207 */ /* 0x008fe40001800000 */
[----:B----4-:R-:W-:Y:S02]  /*0bd0*/  SEL R30, R30, RZ, P3 ;  /* 0x000000ff1e1e7207 */ /* 0x010fe40001800000 */
[----:B------:R-:W-:-:S05]  /*0be0*/  SEL R8, R8, RZ, P0 ;  /* 0x000000ff08087207 */ /* 0x000fca0000000000 */
[----:B------:R-:W-:-:S04]  /*0bf0*/  FADD R8, R8, 0.0010000000474974513054 ;  /* 0x3a83126f08087421 */ /* 0x000fc80000000000 */
[----:B------:R0:W1:Y:S02]  /*0c00*/  MUFU.SQRT R17, R8 ;  /* 0x0000000800117308 */ /* 0x0000640000002000 */
[----:B0-----:R-:W-:Y:S02]  /*0c10*/  SEL R8, R9, RZ, P0 ;  /* 0x000000ff09087207 */ /* 0x001fe40000000000 */
[----:B------:R-:W-:-:S03]  /*0c20*/  SEL R9, R36, RZ, P2 ;  /* 0x000000ff24097207 */ /* 0x000fc60001000000 */
[----:B------:R-:W-:Y:S02]  /*0c30*/  FADD R8, R8, 0.0010000000474974513054 ;  /* 0x3a83126f08087421 */ /* 0x000fe40000000000 */
[----:B------:R-:W-:Y:S01]  /*0c40*/  FADD R36, R24, -R9 ;  /* 0x8000000918247221 */ /* 0x000fe20000000000 */
[----:B------:R-:W-:Y:S01]  /*0c50*/  SEL R9, R11, RZ, P0 ;  /* 0x000000ff0b097207 */ /* 0x000fe20000000000 */
[----:B------:R0:W2:Y:S04]  /*0c60*/  MUFU.SQRT R18, R8 ;  /* 0x0000000800127308 */ /* 0x0000a80000002000 */
[----:B------:R-:W-:Y:S01]  /*0c70*/  FADD R9, R9, 0.0010000000474974513054 ;  /* 0x3a83126f09097421 */ /* 0x000fe20000000000 */
[----:B0-----:R-:W-:-:S03]  /*0c80*/  SEL R8, R10, RZ, P0 ;  /* 0x000000ff0a087207 */ /* 0x001fc60000000000 */
[----:B------:R0:W-:Y:S02]  /*0c90*/  MUFU.SQRT R26, R9 ;  /* 0x00000009001a7308 */ /* 0x0001e40000002000 */
[----:B------:R-:W-:Y:S01]  /*0ca0*/  FADD R8, R8, 0.0010000000474974513054 ;  /* 0x3a83126f08087421 */ /* 0x000fe20000000000 */
[----:B------:R-:W-:-:S05]  /*0cb0*/  SEL R11, R34, RZ, P3 ;  /* 0x000000ff220b7207 */ /* 0x000fca0001800000 */
[----:B------:R3:W4:Y:S01]  /*0cc0*/  MUFU.SQRT R23, R8 ;  /* 0x0000000800177308 */ /* 0x0007220000002000 */
[----:B0-----:R-:W-:Y:S01]  /*0cd0*/  SEL R9, R28, RZ, P3 ;  /* 0x000000ff1c097207 */ /* 0x001fe20001800000 */
[----:B------:R-:W-:Y:S01]  /*0ce0*/  FADD R28, R30, -R11 ;  /* 0x8000000b1e1c7221 */ /* 0x000fe20000000000 */
[----:B------:R-:W-:Y:S02]  /*0cf0*/  CS2R R10, SRZ ;  /* 0x00000000000a7805 */ /* 0x000fe4000001ff00 */
[----:B---3--:R-:W-:Y:S01]  /*0d00*/  SEL R8, R37, RZ, P2 ;  /* 0x000000ff25087207 */ /* 0x008fe20001000000 */
[----:B------:R-:W-:-:S04]  /*0d10*/  FADD R20, R9, -R20 ;  /* 0x8000001409147221 */ /* 0x000fc80000000000 */
[----:B------:R-:W-:Y:S01]  /*0d20*/  FADD R37, R25, -R8 ;  /* 0x8000000819257221 */ /* 0x000fe20000000000 */
[----:B------:R-:W-:-:S06]  /*0d30*/  CS2R R8, SRZ ;  /* 0x0000000000087805 */ /* 0x000fcc000001ff00 */
[----:B------:R-:W3:Y:S01]  /*0d40*/  @P1 LDG.E.EL.128 R8, desc[UR4][R72.64] ;  /* 0x0000000448081981 */ /* 0x000ee2000c2e1d00 */
[----:B------:R-:W-:Y:S02]  /*0d50*/  SEL R42, R42, RZ, P1 ;  /* 0x000000ff2a2a7207 */ /* 0x000fe40000800000 */
[----:B------:R-:W-:Y:S02]  /*0d60*/  SEL R32, R33, RZ, P3 ;  /* 0x000000ff21207207 */ /* 0x000fe40001800000 */
[----:B------:R-:W-:Y:S02]  /*0d70*/  SEL R21, R29, RZ, P3 ;  /* 0x000000ff1d157207 */ /* 0x000fe40001800000 */
[----:B------:R-:W-:-:S03]  /*0d80*/  SEL R33, R40, RZ, P1 ;  /* 0x000000ff28217207 */ /* 0x000fc60000800000 */
[----:B------:R-:W-:Y:S01]  /*0d90*/  FADD R21, R21, -R32 ;  /* 0x8000002015157221 */ /* 0x000fe20000000000 */
[----:B------:R-:W-:Y:S02]  /*0da0*/  SEL R32, R41, RZ, P1 ;  /* 0x000000ff29207207 */ /* 0x000fe40000800000 */
[----:B------:R-:W-:Y:S02]  /*0db0*/  SEL R70, R35, RZ, P3 ;  /* 0x000000ff23467207 */ /* 0x000fe40001800000 */
[----:B------:R-:W-:Y:S02]  /*0dc0*/  SEL R40, R53, RZ, P0 ;  /* 0x000000ff35287207 */ /* 0x000fe40000000000 */
[----:B------:R-:W-:Y:S02]  /*0dd0*/  SEL R41, R52, RZ, P0 ;  /* 0x000000ff34297207 */ /* 0x000fe40000000000 */
[----:B------:R-:W-:Y:S02]  /*0de0*/  P2R R71, PR, RZ, 0x20 ;  /* 0x00000020ff477803 */ /* 0x000fe40000000000 */
[----:B-1----:R-:W-:Y:S01]  /*0df0*/  FSETP.GT.AND P5, PT, R17, 8.50705917302346158658e+37, PT ;  /* 0x7e8000001100780b */ /* 0x002fe20003fa4000 */
[----:B------:R-:W-:Y:S01]  /*0e00*/  IMAD.MOV.U32 R63, RZ, RZ, 0x3e800000 ;  /* 0x3e800000ff3f7424 */ /* 0x000fe200078e00ff */
[----:B------:R-:W-:-:S02]  /*0e10*/  P2R R69, PR, RZ, 0x40 ;  /* 0x00000040ff457803 */ /* 0x000fc40000000000 */
[----:B------:R-:W-:Y:S02]  /*0e20*/  FSETP.GEU.AND P6, PT, R17, 1.175494350822287508e-38, PT ;  /* 0x008000001100780b */ /* 0x000fe40003fce000 */
[----:B------:R-:W-:Y:S02]  /*0e30*/  FSEL R16, R63, 1, P5 ;  /* 0x3f8000003f107808 */ /* 0x000fe40002800000 */
[----:B------:R-:W-:-:S05]  /*0e40*/  P2R R22, PR, RZ, 0x10 ;  /* 0x00000010ff167803 */ /* 0x000fca0000000000 */
[----:B------:R-:W-:Y:S01]  /*0e50*/  @P5 FMUL R17, R17, 0.25 ;  /* 0x3e80000011115820 */ /* 0x000fe20000400000 */
[C---:B--2---:R-:W-:Y:S02]  /*0e60*/  FSETP.GT.AND P5, PT, R18.reuse, 8.50705917302346158658e+37, PT ;  /* 0x7e8000001200780b */ /* 0x044fe40003fa4000 */
[----:B------:R-:W-:Y:S02]  /*0e70*/  FSETP.GEU.AND P4, PT, R18, 1.175494350822287508e-38, PT ;  /* 0x008000001200780b */ /* 0x000fe40003f8e000 */
[----:B---3--:R-:W-:Y:S02]  /*0e80*/  SEL R9, R9, RZ, P1 ;  /* 0x000000ff09097207 */ /* 0x008fe40000800000 */
[----:B------:R-:W-:-:S03]  /*0e90*/  SEL R8, R8, RZ, P1 ;  /* 0x000000ff08087207 */ /* 0x000fc60000800000 */
[----:B------:R-:W-:Y:S02]  /*0ea0*/  FADD R9, R9, 0.0010000000474974513054 ;  /* 0x3a83126f09097421 */ /* 0x000fe40000000000 */
[----:B------:R-:W-:Y:S02]  /*0eb0*/  FADD R8, R8, 0.0010000000474974513054 ;  /* 0x3a83126f08087421 */ /* 0x000fe40000000000 */
[----:B------:R0:W-:Y:S02]  /*0ec0*/  MUFU.SQRT R34, R9 ;  /* 0x0000000900227308 */ /* 0x0001e40000002000 */
[----:B0-----:R-:W-:-:S06]  /*0ed0*/  SEL R9, R50, RZ, P1 ;  /* 0x000000ff32097207 */ /* 0x001fcc0000800000 */
[----:B------:R0:W1:Y:S01]  /*0ee0*/  MUFU.SQRT R30, R8 ;  /* 0x00000008001e7308 */ /* 0x0000620000002000 */
[----:B------:R-:W-:Y:S02]  /*0ef0*/  FADD R50, R42, -R9 ;  /* 0x800000092a327221 */ /* 0x000fe40000000000 */
[----:B0-----:R-:W0:Y:S01]  /*0f00*/  LDC.64 R8, c[0x0][0x298] ;  /* 0x0000a600ff087b82 */ /* 0x001e220000000a00 */
[----:B------:R-:W-:Y:S02]  /*0f10*/  SEL R10, R10, RZ, P1 ;  /* 0x000000ff0a0a7207 */ /* 0x000fe40000800000 */
[----:B------:R-:W-:-:S03]  /*0f20*/  SEL R11, R11, RZ, P1 ;  /* 0x000000ff0b0b7207 */ /* 0x000fc60000800000 */
[----:B------:R-:W-:Y:S02]  /*0f30*/  FADD R10, R10, 0.0010000000474974513054 ;  /* 0x3a83126f0a0a7421 */ /* 0x000fe40000000000 */
[----:B------:R-:W-:Y:S02]  /*0f40*/  FADD R11, R11, 0.0010000000474974513054 ;  /* 0x3a83126f0b0b7421 */ /* 0x000fe40000000000 */
[----:B------:R-:W2:Y:S08]  /*0f50*/  MUFU.SQRT R35, R10 ;  /* 0x0000000a00237308 */ /* 0x000eb00000002000 */
[----:B------:R3:W5:Y:S01]  /*0f60*/  MUFU.SQRT R73, R11 ;  /* 0x0000000b00497308 */ /* 0x0007620000002000 */
[----:B0-----:R-:W-:Y:S01]  /*0f70*/  IMAD.WIDE R52, R5, 0x4, R8 ;  /* 0x0000000405347825 */ /* 0x001fe200078e0208 */
[----:B------:R-:W-:-:S02]  /*0f80*/  CS2R R8, SRZ ;  /* 0x0000000000087805 */ /* 0x000fc4000001ff00 */
[----:B---3--:R-:W-:-:S06]  /*0f90*/  CS2R R10, SRZ ;  /* 0x00000000000a7805 */ /* 0x008fcc000001ff00 */
[----:B------:R-:W3:Y:S01]  /*0fa0*/  @P3 LDG.E.EL.128 R8, desc[UR4][R52.64+-0x380] ;  /* 0xfffc800434083981 */ /* 0x000ee2000c2e1d00 */
[----:B------:R-:W-:Y:S01]  /*0fb0*/  FSEL R19, R63, 1, P5 ;  /* 0x3f8000003f137808 */ /* 0x000fe20002800000 */
[----:B------:R-:W-:-:S04]  /*0fc0*/  @P5 FMUL R18, R18, 0.25 ;  /* 0x3e80000012125820 */ /* 0x000fc80000400000 */
[----:B------:R-:W-:Y:S01]  /*0fd0*/  @!P4 FMUL R18, R18, 16777216 ;  /* 0x4b8000001212c820 */ /* 0x000fe20000400000 */
[----:B------:R-:W-:Y:S01]  /*0fe0*/  @!P4 FMUL R19, R19, 16777216 ;  /* 0x4b8000001313c820 */ /* 0x000fe20000400000 */
[----:B----4-:R-:W-:Y:S01]  /*0ff0*/  FSETP.GT.AND P4, PT, R23, 8.50705917302346158658e+37, PT ;  /* 0x7e8000001700780b */ /* 0x010fe20003f84000 */
[----:B------:R-:W-:Y:S01]  /*1000*/  @!P6 FMUL R17, R17, 16777216 ;  /* 0x4b8000001111e820 */ /* 0x000fe20000400000 */
[----:B------:R-:W-:Y:S01]  /*1010*/  @!P6 FMUL R16, R16, 16777216 ;  /* 0x4b8000001010e820 */ /* 0x000fe20000400000 */
[----:B------:R-:W-:Y:S02]  /*1020*/  FSETP.GT.AND P6, PT, R26, 8.50705917302346158658e+37, PT ;  /* 0x7e8000001a00780b */ /* 0x000fe40003fc4000 */
[----:B------:R-:W-:Y:S02]  /*1030*/  FSETP.GEU.AND P5, PT, R23, 1.175494350822287508e-38, PT ;  /* 0x008000001700780b */ /* 0x000fe40003fae000 */
[----:B------:R-:W-:-:S06]  /*1040*/  FSEL R24, R63, 1, P4 ;  /* 0x3f8000003f187808 */ /* 0x000fcc0002000000 */
[----:B------:R-:W-:Y:S01]  /*1050*/  @P4 FMUL R23, R23, 0.25 ;  /* 0x3e80000017174820 */ /* 0x000fe20000400000 */
[C---:B------:R-:W-:Y:S02]  /*1060*/  FSETP.GEU.AND P4, PT, R26.reuse, 1.175494350822287508e-38, PT ;  /* 0x008000001a00780b */ /* 0x040fe40003f8e000 */
[----:B------:R-:W-:Y:S01]  /*1070*/  FSEL R25, R63, 1, P6 ;  /* 0x3f8000003f197808 */ /* 0x000fe20003000000 */
[----:B------:R-:W-:-:S10]  /*1080*/  @P6 FMUL R26, R26, 0.25 ;  /* 0x3e8000001a1a6820 */ /* 0x000fd40000400000 */
[----:B------:R-:W-:Y:S01]  /*1090*/  @!P4 FMUL R26, R26, 16777216 ;  /* 0x4b8000001a1ac820 */ /* 0x000fe20000400000 */
[----:B------:R-:W-:Y:S01]  /*10a0*/  @!P4 FMUL R25, R25, 16777216 ;  /* 0x4b8000001919c820 */ /* 0x000fe20000400000 */
[----:B-1----:R-:W-:Y:S01]  /*10b0*/  FSETP.GT.AND P4, PT, R30, 8.50705917302346158658e+37, PT ;  /* 0x7e8000001e00780b */ /* 0x002fe20003f84000 */
[----:B------:R-:W-:Y:S01]  /*10c0*/  @!P5 FMUL R23, R23, 16777216 ;  /* 0x4b8000001717d820 */ /* 0x000fe20000400000 */
[----:B------:R-:W-:Y:S01]  /*10d0*/  FSETP.GT.AND P6, PT, R34, 8.50705917302346158658e+37, PT ;  /* 0x7e8000002200780b */ /* 0x000fe20003fc4000 */
[----:B------:R-:W-:Y:S01]  /*10e0*/  @!P5 FMUL R24, R24, 16777216 ;  /* 0x4b8000001818d820 */ /* 0x000fe20000400000 */
[----:B------:R-:W-:Y:S02]  /*10f0*/  FSETP.GEU.AND P5, PT, R30, 1.175494350822287508e-38, PT ;  /* 0x008000001e00780b */ /* 0x000fe40003fae000 */
[----:B------:R-:W-:-:S07]  /*1100*/  FSEL R27, R63, 1, P4 ;  /* 0x3f8000003f1b7808 */ /* 0x000fce0002000000 */
[----:B------:R-:W-:Y:S01]  /*1110*/  @P4 FMUL R30, R30, 0.25 ;  /* 0x3e8000001e1e4820 */ /* 0x000fe20000400000 */
[C---:B------:R-:W-:Y:S01]  /*1120*/  FSETP.GEU.AND P4, PT, R34.reuse, 1.175494350822287508e-38, PT ;  /* 0x008000002200780b */ /* 0x040fe20003f8e000 */
[----:B------:R-:W-:Y:S01]  /*1130*/  @P6 FMUL R34, R34, 0.25 ;  /* 0x3e80000022226820 */ /* 0x000fe20000400000 */
[----:B------:R-:W-:Y:S02]  /*1140*/  FSEL R29, R63, 1, P6 ;  /* 0x3f8000003f1d7808 */ /* 0x000fe40003000000 */
[----:B------:R-:W-:-:S09]  /*1150*/  SEL R31, R31, RZ, P3 ;  /* 0x000000ff1f1f7207 */ /* 0x000fd20001800000 */
[----:B------:R-:W-:Y:S01]  /*1160*/  @!P4 FMUL R34, R34, 16777216 ;  /* 0x4b8000002222c820 */ /* 0x000fe20000400000 */
[----:B------:R-:W-:Y:S01]  /*1170*/  @!P4 FMUL R29, R29, 16777216 ;  /* 0x4b8000001d1dc820 */ /* 0x000fe20000400000 */
[----:B--2---:R-:W-:Y:S01]  /*1180*/  FSETP.GT.AND P4, PT, R35, 8.50705917302346158658e+37, PT ;  /* 0x7e8000002300780b */ /* 0x004fe20003f84000 */
[----:B------:R-:W-:Y:S01]  /*1190*/  @!P5 FMUL R30, R30, 16777216 ;  /* 0x4b8000001e1ed820 */ /* 0x000fe20000400000 */
[----:B------:R-:W-:Y:S01]  /*11a0*/  @!P5 FMUL R27, R27, 16777216 ;  /* 0x4b8000001b1bd820 */ /* 0x000fe20000400000 */
[----:B------:R-:W-:Y:S01]  /*11b0*/  FADD R70, R31, -R70 ;  /* 0x800000461f467221 */ /* 0x000fe20000000000 */
[----:B------:R-:W-:Y:S02]  /*11c0*/  FSETP.GEU.AND P5, PT, R35, 1.175494350822287508e-38, PT ;  /* 0x008000002300780b */ /* 0x000fe40003fae000 */
[----:B------:R-:W-:-:S07]  /*11d0*/  FSEL R31, R63, 1, P4 ;  /* 0x3f8000003f1f7808 */ /* 0x000fce0002000000 */
[----:B------:R-:W-:Y:S01]  /*11e0*/  @P4 FMUL R35, R35, 0.25 ;  /* 0x3e80000023234820 */ /* 0x000fe20000400000 */
[----:B-----5:R-:W-:Y:S02]  /*11f0*/  FSETP.GT.AND P4, PT, R73, 8.50705917302346158658e+37, PT ;  /* 0x7e8000004900780b */ /* 0x020fe40003f84000 */
[----:B------:R-:W-:Y:S01]  /*1200*/  SEL R45, R45, RZ, P0 ;  /* 0x000000ff2d2d7207 */ /* 0x000fe20000000000 */
[----:B------:R-:W0:Y:S01]  /*1210*/  MUFU.RCP R17, R17 ;  /* 0x0000001100117308 */ /* 0x000e220000001000 */
[----:B------:R-:W-:Y:S02]  /*1220*/  SEL R44, R44, RZ, P0 ;  /* 0x000000ff2c2c7207 */ /* 0x000fe40000000000 */
[----:B------:R-:W-:Y:S01]  /*1230*/  FSETP.GEU.AND P6, PT, R73, 1.175494350822287508e-38, PT ;  /* 0x008000004900780b */ /* 0x000fe20003fce000 */
[----:B------:R-:W-:Y:S01]  /*1240*/  FADD R40, R40, -R45 ;  /* 0x8000002d28287221 */ /* 0x000fe20000000000 */
[----:B------:R-:W-:Y:S01]  /*1250*/  FSEL R72, R63, 1, P4 ;  /* 0x3f8000003f487808 */ /* 0x000fe20002000000 */
[----:B------:R-:W-:Y:S01]  /*1260*/  FADD R41, R41, -R44 ;  /* 0x8000002c29297221 */ /* 0x000fe20000000000 */
[----:B------:R-:W-:-:S03]  /*1270*/  SEL R46, R46, RZ, P0 ;  /* 0x000000ff2e2e7207 */ /* 0x000fc60000000000 */
[----:B------:R-:W-:Y:S01]  /*1280*/  @P4 FMUL R73, R73, 0.25 ;  /* 0x3e80000049494820 */ /* 0x000fe20000400000 */
[----:B------:R-:W-:Y:S02]  /*1290*/  ISETP.NE.AND P4, PT, R22, RZ, PT ;  /* 0x000000ff1600720c */ /* 0x000fe40003f85270 */
[----:B------:R-:W-:Y:S02]  /*12a0*/  SEL R22, R43, RZ, P1 ;  /* 0x000000ff2b167207 */ /* 0x000fe40000800000 */
[----:B------:R-:W-:Y:S01]  /*12b0*/  SEL R43, R54, RZ, P0 ;  /* 0x000000ff362b7207 */ /* 0x000fe20000000000 */
[----:B0-----:R-:W-:-:S04]  /*12c0*/  FMUL R16, R17, R16 ;  /* 0x0000001011107220 */ /* 0x001fc80000400000 */
[----:B------:R-:W-:Y:S01]  /*12d0*/  FADD R43, R43, -R46 ;  /* 0x8000002e2b2b7221 */ /* 0x000fe20000000000 */
[----:B------:R-:W-:Y:S02]  /*12e0*/  P2R R62, PR, RZ, 0x1 ;  /* 0x00000001ff3e7803 */ /* 0x000fe40000000000 */
[----:B------:R-:W-:Y:S02]  /*12f0*/  SEL R47, R47, RZ, P0 ;  /* 0x000000ff2f2f7207 */ /* 0x000fe40000000000 */
[----:B------:R-:W-:Y:S02]  /*1300*/  SEL R42, R55, RZ, P0 ;  /* 0x000000ff372a7207 */ /* 0x000fe40000000000 */
[----:B------:R-:W-:Y:S01]  /*1310*/  SEL R48, R48, RZ, P1 ;  /* 0x000000ff30307207 */ /* 0x000fe20000800000 */
[----:B------:R-:W-:Y:S01]  /*1320*/  @!P6 FMUL R73, R73, 16777216 ;  /* 0x4b8000004949e820 */ /* 0x000fe20000400000 */
[----:B------:R-:W-:Y:S01]  /*1330*/  SEL R49, R49, RZ, P1 ;  /* 0x000000ff31317207 */ /* 0x000fe20000800000 */
[----:B------:R-:W-:Y:S01]  /*1340*/  @!P6 FMUL R72, R72, 16777216 ;  /* 0x4b8000004848e820 */ /* 0x000fe20000400000 */
[----:B------:R-:W-:Y:S01]  /*1350*/  SEL R51, R51, RZ, P1 ;  /* 0x000000ff33337207 */ /* 0x000fe20000800000 */
[----:B------:R-:W-:Y:S01]  /*1360*/  FADD R33, R33, -R48 ;  /* 0x8000003021217221 */ /* 0x000fe20000000000 */
[----:B------:R-:W-:Y:S01]  /*1370*/  P2R R48, PR, RZ, 0x2 ;  /* 0x00000002ff307803 */ /* 0x000fe20000000000 */
[----:B------:R-:W0:Y:S01]  /*1380*/  MUFU.RCP R18, R18 ;  /* 0x0000001200127308 */ /* 0x000e220000001000 */
[----:B------:R-:W-:Y:S01]  /*1390*/  @!P5 FMUL R35, R35, 16777216 ;  /* 0x4b8000002323d820 */ /* 0x000fe20000400000 */
[----:B------:R-:W-:-:S06]  /*13a0*/  FADD R42, R42, -R47 ;  /* 0x8000002f2a2a7221 */ /* 0x000fcc0000000000 */
[----:B------:R-:W1:Y:S01]  /*13b0*/  MUFU.RCP R30, R30 ;  /* 0x0000001e001e7308 */ /* 0x000e620000001000 */
[----:B0-----:R-:W-:Y:S01]  /*13c0*/  FMUL R19, R18, R19 ;  /* 0x0000001312137220 */ /* 0x001fe20000400000 */
[----:B------:R-:W-:-:S06]  /*13d0*/  @!P5 FMUL R31, R31, 16777216 ;  /* 0x4b8000001f1fd820 */ /* 0x000fcc0000400000 */
[----:B------:R-:W0:Y:S01]  /*13e0*/  MUFU.RCP R23, R23 ;  /* 0x0000001700177308 */ /* 0x000e220000001000 */
[----:B------:R-:W-:Y:S01]  /*13f0*/  FADD R32, R32, -R49 ;  /* 0x8000003120207221 */ /* 0x000fe20000000000 */
[----:B-1----:R-:W-:-:S06]  /*1400*/  FMUL R30, R30, R27 ;  /* 0x0000001b1e1e7220 */ /* 0x002fcc0000400000 */
[----:B------:R-:W1:Y:S01]  /*1410*/  MUFU.RCP R26, R26 ;  /* 0x0000001a001a7308 */ /* 0x000e620000001000 */
[----:B------:R-:W-:Y:S01]  /*1420*/  P2R R49, PR, RZ, 0x8 ;  /* 0x00000008ff317803 */ /* 0x000fe20000000000 */
[----:B------:R-:W-:-:S06]  /*1430*/  FMUL R33, R30, R33 ;  /* 0x000000211e217220 */ /* 0x000fcc0000400000 */
[----:B------:R-:W2:Y:S01]  /*1440*/  MUFU.RCP R34, R34 ;  /* 0x0000002200227308 */ /* 0x000ea20000001000 */
[----:B0-----:R-:W-:Y:S01]  /*1450*/  FMUL R24, R23, R24 ;  /* 0x0000001817187220 */ /* 0x001fe20000400000 */
[----:B-1----:R-:W-:-:S03]  /*1460*/  FMUL R25, R26, R25 ;  /* 0x000000191a197220 */ /* 0x002fc60000400000 */
[----:B------:R-:W-:Y:S01]  /*1470*/  FMUL R43, R24, R43 ;  /* 0x0000002b182b7220 */ /* 0x000fe20000400000 */
[----:B------:R-:W-:Y:S02]  /*1480*/  FMUL R42, R25, R42 ;  /* 0x0000002a192a7220 */ /* 0x000fe40000400000 */
[----:B------:R-:W0:Y:S01]  /*1490*/  LDC.64 R24, c[0x0][0x248] ;  /* 0x00009200ff187b82 */ /* 0x000e220000000a00 */
[----:B--2---:R-:W-:-:S04]  /*14a0*/  FMUL R29, R34, R29 ;  /* 0x0000001d221d7220 */ /* 0x004fc80000400000 */
[----:B------:R-:W-:Y:S01]  /*14b0*/  FMUL R32, R29, R32 ;  /* 0x000000201d207220 */ /* 0x000fe20000400000 */
[----:B------:R-:W-:Y:S01]  /*14c0*/  FADD R22, R22, -R51 ;  /* 0x8000003316167221 */ /* 0x000fe20000000000 */
[----:B---3--:R-:W-:-:S05]  /*14d0*/  SEL R8, R8, RZ, P3 ;  /* 0x000000ff08087207 */ /* 0x008fca0001800000 */
[----:B------:R-:W-:Y:S01]  /*14e0*/  FADD R45, R8, 0.0010000000474974513054 ;  /* 0x3a83126f082d7421 */ /* 0x000fe20000000000 */
[----:B------:R-:W-:-:S03]  /*14f0*/  SEL R9, R9, RZ, P3 ;  /* 0x000000ff09097207 */ /* 0x000fc60001800000 */
[----:B------:R-:W1:Y:S02]  /*1500*/  MUFU.SQRT R44, R45 ;  /* 0x0000002d002c7308 */ /* 0x000e640000002000 */
[----:B------:R-:W-:Y:S01]  /*1510*/  FADD R46, R9, 0.0010000000474974513054 ;  /* 0x3a83126f092e7421 */ /* 0x000fe20000000000 */
[----:B------:R-:W-:-:S05]  /*1520*/  SEL R10, R10, RZ, P3 ;  /* 0x000000ff0a0a7207 */ /* 0x000fca0001800000 */
[----:B------:R2:W3:Y:S01]  /*1530*/  MUFU.SQRT R17, R46 ;  /* 0x0000002e00117308 */ /* 0x0004e20000002000 */
[----:B-1----:R-:W-:Y:S01]  /*1540*/  FSETP.GT.AND P0, PT, R44, 8.50705917302346158658e+37, PT ;  /* 0x7e8000002c00780b */ /* 0x002fe20003f04000 */
[----:B--2---:R-:W-:Y:S01]  /*1550*/  FADD R46, R10, 0.0010000000474974513054 ;  /* 0x3a83126f0a2e7421 */ /* 0x004fe20000000000 */
[----:B------:R-:W-:-:S05]  /*1560*/  FSETP.GEU.AND P1, PT, R44, 1.175494350822287508e-38, PT ;  /* 0x008000002c00780b */ /* 0x000fca0003f2e000 */
[----:B------:R-:W1:Y:S01]  /*1570*/  MUFU.SQRT R45, R46 ;  /* 0x0000002e002d7308 */ /* 0x000e620000002000 */
[----:B---3--:R-:W-:Y:S02]  /*1580*/  FSETP.GT.AND P6, PT, R17, 8.50705917302346158658e+37, PT ;  /* 0x7e8000001100780b */ /* 0x008fe40003fc4000 */
[----:B------:R-:W-:-:S03]  /*1590*/  FSEL R8, R63, 1, P0 ;  /* 0x3f8000003f087808 */ /* 0x000fc60000000000 */
[----:B------:R-:W-:Y:S01]  /*15a0*/  @P0 FMUL R44, R44, 0.25 ;  /* 0x3e8000002c2c0820 */ /* 0x000fe20000400000 */
[----:B------:R-:W-:Y:S02]  /*15b0*/  FSETP.GEU.AND P0, PT, R17, 1.175494350822287508e-38, PT ;  /* 0x008000001100780b */ /* 0x000fe40003f0e000 */
[----:B------:R-:W-:Y:S01]  /*15c0*/  SEL R11, R11, RZ, P3 ;  /* 0x000000ff0b0b7207 */ /* 0x000fe20001800000 */
[----:B------:R-:W-:Y:S01]  /*15d0*/  @!P1 FMUL R44, R44, 16777216 ;  /* 0x4b8000002c2c9820 */ /* 0x000fe20000400000 */
[----:B------:R-:W-:Y:S01]  /*15e0*/  FSEL R9, R63, 1, P6 ;  /* 0x3f8000003f097808 */ /* 0x000fe20003000000 */
[----:B------:R-:W-:Y:S02]  /*15f0*/  @!P1 FMUL R8, R8, 16777216 ;  /* 0x4b80000008089820 */ /* 0x000fe40000400000 */
[----:B------:R-:W-:Y:S01]  /*1600*/  @P6 FMUL R17, R17, 0.25 ;  /* 0x3e80000011116820 */ /* 0x000fe20000400000 */
[----:B------:R-:W-:Y:S01]  /*1610*/  FADD R47, R11, 0.0010000000474974513054 ;  /* 0x3a83126f0b2f7421 */ /* 0x000fe20000000000 */
[----:B-1----:R-:W-:Y:S01]  /*1620*/  FSETP.GT.AND P1, PT, R45, 8.50705917302346158658e+37, PT ;  /* 0x7e8000002d00780b */ /* 0x002fe20003f24000 */
[----:B------:R-:W1:Y:S03]  /*1630*/  MUFU.RCP R46, R35 ;  /* 0x00000023002e7308 */ /* 0x000e660000001000 */
[----:B------:R-:W-:Y:S01]  /*1640*/  @!P0 FMUL R17, R17, 16777216 ;  /* 0x4b80000011118820 */ /* 0x000fe20000400000 */
[----:B------:R-:W-:Y:S01]  /*1650*/  @!P0 FMUL R9, R9, 16777216 ;  /* 0x4b80000009098820 */ /* 0x000fe20000400000 */
[----:B------:R-:W-:-:S03]  /*1660*/  FSETP.GEU.AND P0, PT, R45, 1.175494350822287508e-38, PT ;  /* 0x008000002d00780b */ /* 0x000fc60003f0e000 */
[----:B------:R-:W2:Y:S04]  /*1670*/  MUFU.SQRT R18, R47 ;  /* 0x0000002f00127308 */ /* 0x000ea80000002000 */
[----:B------:R-:W-:Y:S01]  /*1680*/  @P1 FMUL R45, R45, 0.25 ;  /* 0x3e8000002d2d1820 */ /* 0x000fe20000400000 */
[----:B-1----:R-:W-:Y:S02]  /*1690*/  FMUL R35, R46, R31 ;  /* 0x0000001f2e237220 */ /* 0x002fe40000400000 */
[----:B------:R-:W1:Y:S03]  /*16a0*/  LDC.64 R30, c[0x0][0x270] ;  /* 0x00009c00ff1e7b82 */ /* 0x000e660000000a00 */
[----:B------:R-:W-:Y:S01]  /*16b0*/  @!P0 FMUL R45, R45, 16777216 ;  /* 0x4b8000002d2d8820 */ /* 0x000fe20000400000 */
[----:B------:R-:W-:-:S02]  /*16c0*/  FSEL R10, R63, 1, P1 ;  /* 0x3f8000003f0a7808 */ /* 0x000fc40000800000 */
[----:B--2---:R-:W-:-:S03]  /*16d0*/  FSETP.GT.AND P3, PT, R18, 8.50705917302346158658e+37, PT ;  /* 0x7e8000001200780b */ /* 0x004fc60003f64000 */
[----:B------:R-:W2:Y:S01]  /*16e0*/  MUFU.RCP R45, R45 ;  /* 0x0000002d002d7308 */ /* 0x000ea20000001000 */
[----:B------:R-:W-:Y:S01]  /*16f0*/  FSETP.GEU.AND P1, PT, R18, 1.175494350822287508e-38, PT ;  /* 0x008000001200780b */ /* 0x000fe20003f2e000 */
[----:B------:R-:W-:-:S08]  /*1700*/  @!P0 FMUL R10, R10, 16777216 ;  /* 0x4b8000000a0a8820 */ /* 0x000fd00000400000 */
[----:B------:R-:W-:-:S04]  /*1710*/  @P3 FMUL R18, R18, 0.25 ;  /* 0x3e80000012123820 */ /* 0x000fc80000400000 */
[----:B------:R-:W-:Y:S01]  /*1720*/  @!P1 FMUL R18, R18, 16777216 ;  /* 0x4b80000012129820 */ /* 0x000fe20000400000 */
[----:B--2---:R-:W-:Y:S01]  /*1730*/  FMUL R29, R45, R10 ;  /* 0x0000000a2d1d7220 */ /* 0x004fe20000400000 */
[----:B------:R2:W3:Y:S01]  /*1740*/  MUFU.RCP R23, R44 ;  /* 0x0000002c00177308 */ /* 0x0004e20000001000 */
[----:B-1----:R-:W-:Y:S01]  /*1750*/  IMAD.WIDE R54, R5, 0x4, R30 ;  /* 0x0000000405367825 */ /* 0x002fe200078e021e */
[----:B------:R-:W-:-:S06]  /*1760*/  CS2R R30, SRZ ;  /* 0x00000000001e7805 */ /* 0x000fcc000001ff00 */
[----:B------:R-:W1:Y:S01]  /*1770*/  MUFU.RCP R26, R17 ;  /* 0x00000011001a7308 */ /* 0x000e620000001000 */
[----:B--2---:R-:W-:Y:S01]  /*1780*/  FMUL R44, R29, R28 ;  /* 0x0000001c1d2c7220 */ /* 0x004fe20000400000 */
[----:B------:R-:W-:-:S06]  /*1790*/  CS2R R28, SRZ ;  /* 0x00000000001c7805 */ /* 0x000fcc000001ff00 */
[----:B------:R-:W2:Y:S01]  /*17a0*/  MUFU.RCP R18, R18 ;  /* 0x0000001200127308 */ /* 0x000ea20000001000 */
[----:B------:R-:W-:Y:S01]  /*17b0*/  FSEL R11, R63, 1, P3 ;  /* 0x3f8000003f0b7808 */ /* 0x000fe20001800000 */
[----:B------:R-:W4:Y:S04]  /*17c0*/  @P2 LDG.E.EL.128 R28, desc[UR4][R52.64+-0x380] ;  /* 0xfffc8004341c2981 */ /* 0x000f28000c2e1d00 */
[----:B------:R-:W-:Y:S01]  /*17d0*/  @!P1 FMUL R11, R11, 16777216 ;  /* 0x4b8000000b0b9820 */ /* 0x000fe20000400000 */
[----:B---3--:R-:W-:Y:S01]  /*17e0*/  FMUL R23, R23, R8 ;  /* 0x0000000817177220 */ /* 0x008fe20000400000 */
[----:B-1----:R-:W-:Y:S01]  /*17f0*/  FMUL R26, R26, R9 ;  /* 0x000000091a1a7220 */ /* 0x002fe20000400000 */
[----:B------:R-:W-:Y:S01]  /*1800*/  FMUL R35, R35, R50 ;  /* 0x0000003223237220 */ /* 0x000fe20000400000 */
[----:B------:R-:W-:Y:S01]  /*1810*/  CS2R R8, SRZ ;  /* 0x0000000000087805 */ /* 0x000fe2000001ff00 */
[----:B0-----:R-:W-:-:S04]  /*1820*/  IMAD.WIDE R50, R5, 0x4, R24 ;  /* 0x0000000405327825 */ /* 0x001fc800078e0218 */
[----:B--2---:R-:W-:Y:S01]  /*1830*/  FMUL R47, R18, R11 ;  /* 0x0000000b122f7220 */ /* 0x004fe20000400000 */
[----:B------:R-:W-:-:S06]  /*1840*/  CS2R R10, SRZ ;  /* 0x00000000000a7805 */ /* 0x000fcc000001ff00 */
[----:B------:R-:W2:Y:S01]  /*1850*/  @P4 LDG.E.EL.128 R8, desc[UR4][R50.64+-0x100] ;  /* 0xffff000432084981 */ /* 0x000ea2000c2e1d00 */
[----:B------:R-:W-:Y:S01]  /*1860*/  ISETP.NE.AND P0, PT, R68, RZ, PT ;  /* 0x000000ff4400720c */ /* 0x000fe20003f05270 */
[----:B------:R-:W-:Y:S01]  /*1870*/  FMUL R41, R16, R41 ;  /* 0x0000002910297220 */ /* 0x000fe20000400000 */
[----:B------:R-:W-:Y:S01]  /*1880*/  FMUL R40, R19, R40 ;  /* 0x0000002813287220 */ /* 0x000fe20000400000 */
[----:B------:R-:W-:Y:S02]  /*1890*/  CS2R R16, SRZ ;  /* 0x0000000000107805 */ /* 0x000fe4000001ff00 */
[----:B------:R-:W-:-:S08]  /*18a0*/  CS2R R18, SRZ ;  /* 0x0000000000127805 */ /* 0x000fd0000001ff00 */
[----:B------:R0:W3:Y:S01]  /*18b0*/  @P0 LDG.E.EL.128 R16, desc[UR4][R50.64+-0x100] ;  /* 0xffff000432100981 */ /* 0x0000e2000c2e1d00 */
[----:B------:R-:W1:Y:S01]  /*18c0*/  MUFU.RCP R73, R73 ;  /* 0x0000004900497308 */ /* 0x000e620000001000 */
[----:B------:R-:W-:Y:S01]  /*18d0*/  ISETP.NE.AND P6, PT, R69, RZ, PT ;  /* 0x000000ff4500720c */ /* 0x000fe20003fc5270 */
[----:B------:R-:W-:Y:S01]  /*18e0*/  FMUL R45, R23, R20 ;  /* 0x00000014172d7220 */ /* 0x000fe20000400000 */
[----:B------:R-:W-:Y:S01]  /*18f0*/  FMUL R46, R26, R21 ;  /* 0x000000151a2e7220 */ /* 0x000fe20000400000 */
[----:B------:R-:W-:Y:S01]  /*1900*/  CS2R R20, SRZ ;  /* 0x0000000000147805 */ /* 0x000fe2000001ff00 */
[----:B-1----:R-:W-:-:S04]  /*1910*/  FMUL R73, R73, R72 ;  /* 0x0000004849497220 */ /* 0x002fc80000400000 */
[----:B------:R-:W-:Y:S01]  /*1920*/  FMUL R34, R73, R22 ;  /* 0x0000001649227220 */ /* 0x000fe20000400000 */
[----:B------:R-:W-:Y:S02]  /*1930*/  CS2R R22, SRZ ;  /* 0x0000000000167805 */ /* 0x000fe4000001ff00 */
[----:B------:R-:W-:Y:S02]  /*1940*/  ISETP.NE.AND P5, PT, R71, RZ, PT ;  /* 0x000000ff4700720c */ /* 0x000fe40003fa5270 */
[----:B------:R-:W-:Y:S02]  /*1950*/  CS2R R24, SRZ ;  /* 0x0000000000187805 */ /* 0x000fe4000001ff00 */
[----:B------:R-:W-:Y:S01]  /*1960*/  CS2R R26, SRZ ;  /* 0x00000000001a7805 */ /* 0x000fe2000001ff00 */
[----:B------:R-:W1:Y:S01]  /*1970*/  LDC.64 R72, c[0x0][0x280] ;  /* 0x0000a000ff487b82 */ /* 0x000e620000000a00 */
[----:B------:R-:W5:Y:S07]  /*1980*/  @P6 LDG.E.EL.128 R20, desc[UR4][R54.64+-0x200] ;  /* 0xfffe000436146981 */ /* 0x000f6e000c2e1d00 */
[----:B------:R0:W3:Y:S01]  /*1990*/  @P5 LDG.E.EL.128 R24, desc[UR4][R54.64+-0x200] ;  /* 0xfffe000436185981 */ /* 0x0000e2000c2e1d00 */
[----:B----4-:R-:W-:-:S05]  /*19a0*/  SEL R29, R29, RZ, P2 ;  /* 0x000000ff1d1d7207 */ /* 0x010fca0001000000 */
[----:B------:R-:W-:-:S04]  /*19b0*/  FADD R68, R29, 0.0010000000474974513054 ;  /* 0x3a83126f1d447421 */ /* 0x000fc80000000000 */
[----:B0-----:R-:W0:Y:S01]  /*19c0*/  MUFU.SQRT R51, R68 ;  /* 0x0000004400337308 */ /* 0x001e220000002000 */
[----:B--2---:R-:W-:-:S05]  /*19d0*/  SEL R8, R8, RZ, P4 ;  /* 0x000000ff08087207 */ /* 0x004fca0002000000 */
[----:B------:R-:W-:Y:S01]  /*19e0*/  FADD R8, R8, 0.0010000000474974513054 ;  /* 0x3a83126f08087421 */ /* 0x000fe20000000000 */
[----:B0-----:R-:W-:-:S03]  /*19f0*/  FSETP.GT.AND P3, PT, R51, 8.50705917302346158658e+37, PT ;  /* 0x7e8000003300780b */ /* 0x001fc60003f64000 */
[----:B------:R-:W0:Y:S01]  /*1a00*/  MUFU.SQRT R29, R8 ;  /* 0x00000008001d7308 */ /* 0x000e220000002000 */
[----:B------:R-:W-:Y:S02]  /*1a10*/  FSETP.GEU.AND P1, PT, R51, 1.175494350822287508e-38, PT ;  /* 0x008000003300780b */ /* 0x000fe40003f2e000 */
[----:B------:R-:W-:Y:S02]  /*1a20*/  SEL R9, R9, RZ, P4 ;  /* 0x000000ff09097207 */ /* 0x000fe40002000000 */
[----:B------:R-:W-:-:S03]  /*1a30*/  FSEL R50, R63, 1, P3 ;  /* 0x3f8000003f327808 */ /* 0x000fc60001800000 */
[----:B------:R-:W-:Y:S02]  /*1a40*/  FADD R9, R9, 0.0010000000474974513054 ;  /* 0x3a83126f09097421 */ /* 0x000fe40000000000 */
[----:B------:R-:W-:Y:S02]  /*1a50*/  @P3 FMUL R51, R51, 0.25 ;  /* 0x3e80000033333820 */ /* 0x000fe40000400000 */
[----:B------:R-:W2:Y:S01]  /*1a60*/  MUFU.SQRT R52, R9 ;  /* 0x0000000900347308 */ /* 0x000ea20000002000 */
[----:B0-----:R-:W-:Y:S01]  /*1a70*/  FSETP.GT.AND P3, PT, R29, 8.50705917302346158658e+37, PT ;  /* 0x7e8000001d00780b */ /* 0x001fe20003f64000 */
[----:B------:R-:W-:Y:S01]  /*1a80*/  @!P1 FMUL R51, R51, 16777216 ;  /* 0x4b80000033339820 */ /* 0x000fe20000400000 */
[----:B------:R-:W-:Y:S01]  /*1a90*/  @!P1 FMUL R50, R50, 16777216 ;  /* 0x4b80000032329820 */ /* 0x000fe20000400000 */
[----:B------:R-:W-:Y:S02]  /*1aa0*/  FSETP.GEU.AND P1, PT, R29, 1.175494350822287508e-38, PT ;  /* 0x008000001d00780b */ /* 0x000fe40003f2e000 */
[----:B------:R-:W-:-:S08]  /*1ab0*/  FSEL R53, R63, 1, P3 ;  /* 0x3f8000003f357808 */ /* 0x000fd00001800000 */
[----:B------:R-:W-:Y:S01]  /*1ac0*/  @P3 FMUL R29, R29, 0.25 ;  /* 0x3e8000001d1d3820 */ /* 0x000fe20000400000 */
[----:B--2---:R-:W-:-:S03]  /*1ad0*/  FSETP.GT.AND P3, PT, R52, 8.50705917302346158658e+37, PT ;  /* 0x7e8000003400780b */ /* 0x004fc60003f64000 */
[----:B------:R-:W-:Y:S01]  /*1ae0*/  @!P1 FMUL R29, R29, 16777216 ;  /* 0x4b8000001d1d9820 */ /* 0x000fe20000400000 */
[----:B------:R-:W-:Y:S01]  /*1af0*/  @!P1 FMUL R53, R53, 16777216 ;  /* 0x4b80000035359820 */ /* 0x000fe20000400000 */
[C---:B------:R-:W-:Y:S02]  /*1b00*/  FSETP.GEU.AND P1, PT, R52.reuse, 1.175494350822287508e-38, PT ;  /* 0x008000003400780b */ /* 0x040fe40003f2e000 */
[----:B------:R-:W0:Y:S06]  /*1b10*/  MUFU.RCP R54, R29 ;  /* 0x0000001d00367308 */ /* 0x000e2c0000001000 */
[----:B------:R-:W-:-:S05]  /*1b20*/  @P3 FMUL R52, R52, 0.25 ;  /* 0x3e80000034343820 */ /* 0x000fca0000400000 */
[----:B------:R-:W-:Y:S01]  /*1b30*/  @!P1 FMUL R52, R52, 16777216 ;  /* 0x4b80000034349820 */ /* 0x000fe20000400000 */
[----:B0-----:R-:W-:-:S03]  /*1b40*/  FMUL R54, R54, R53 ;  /* 0x0000003536367220 */ /* 0x001fc60000400000 */
[----:B------:R-:W0:Y:S01]  /*1b50*/  MUFU.RCP R53, R52 ;  /* 0x0000003400357308 */ /* 0x000e220000001000 */
[----:B------:R-:W-:-:S05]  /*1b60*/  FSEL R8, R63, 1, P3 ;  /* 0x3f8000003f087808 */ /* 0x000fca0001800000 */
[----:B------:R-:W-:-:S04]  /*1b70*/  @!P1 FMUL R8, R8, 16777216 ;  /* 0x4b80000008089820 */ /* 0x000fc80000400000 */
[----:B0-----:R-:W-:Y:S01]  /*1b80*/  FMUL R53, R53, R8 ;  /* 0x0000000835357220 */ /* 0x001fe20000400000 */
[----:B------:R-:W-:-:S05]  /*1b90*/  SEL R8, R10, RZ, P4 ;  /* 0x000000ff0a087207 */ /* 0x000fca0002000000 */
[----:B------:R-:W-:-:S04]  /*1ba0*/  FADD R8, R8, 0.0010000000474974513054 ;  /* 0x3a83126f08087421 */ /* 0x000fc80000000000 */
[----:B------:R-:W0:Y:S02]  /*1bb0*/  MUFU.SQRT R29, R8 ;  /* 0x00000008001d7308 */ /* 0x000e240000002000 */
[C---:B0-----:R-:W-:Y:S02]  /*1bc0*/  FSETP.GT.AND P3, PT, R29.reuse, 8.50705917302346158658e+37, PT ;  /* 0x7e8000001d00780b */ /* 0x041fe40003f64000 */
[----:B------:R-:W-:-:S11]  /*1bd0*/  FSETP.GEU.AND P1, PT, R29, 1.175494350822287508e-38, PT ;  /* 0x008000001d00780b */ /* 0x000fd60003f2e000 */
[----:B------:R-:W-:-:S04]  /*1be0*/  @P3 FMUL R29, R29, 0.25 ;  /* 0x3e8000001d1d3820 */ /* 0x000fc80000400000 */
[----:B------:R-:W-:-:S04]  /*1bf0*/  @!P1 FMUL R29, R29, 16777216 ;  /* 0x4b8000001d1d9820 */ /* 0x000fc80000400000 */
[----:B------:R-:W0:Y:S01]  /*1c00*/  MUFU.RCP R10, R29 ;  /* 0x0000001d000a7308 */ /* 0x000e220000001000 */
[----:B------:R-:W-:-:S05]  /*1c10*/  FSEL R9, R63, 1, P3 ;  /* 0x3f8000003f097808 */ /* 0x000fca0001800000 */
[----:B------:R-:W-:-:S04]  /*1c20*/  @!P1 FMUL R9, R9, 16777216 ;  /* 0x4b80000009099820 */ /* 0x000fc80000400000 */
[----:B0-----:R-:W-:Y:S01]  /*1c30*/  FMUL R10, R10, R9 ;  /* 0x000000090a0a7220 */ /* 0x001fe20000400000 */
[----:B------:R-:W-:-:S05]  /*1c40*/  SEL R9, R11, RZ, P4 ;  /* 0x000000ff0b097207 */ /* 0x000fca0002000000 */
[----:B------:R-:W-:-:S04]  /*1c50*/  FADD R9, R9, 0.0010000000474974513054 ;  /* 0x3a83126f09097421 */ /* 0x000fc80000000000 */
[----:B------:R-:W0:Y:S01]  /*1c60*/  MUFU.SQRT R8, R9 ;  /* 0x0000000900087308 */ /* 0x000e220000002000 */
[----:B---3--:R-:W-:-:S05]  /*1c70*/  SEL R16, R16, RZ, P0 ;  /* 0x000000ff10107207 */ /* 0x008fca0000000000 */
[----:B------:R-:W-:Y:S01]  /*1c80*/  FADD R16, R16, 0.0010000000474974513054 ;  /* 0x3a83126f10107421 */ /* 0x000fe20000000000 */
[C---:B0-----:R-:W-:Y:S02]  /*1c90*/  FSETP.GT.AND P3, PT, R8.reuse, 8.50705917302346158658e+37, PT ;  /* 0x7e8000000800780b */ /* 0x041fe40003f64000 */
[----:B------:R-:W-:Y:S01]  /*1ca0*/  FSETP.GEU.AND P1, PT, R8, 1.175494350822287508e-38, PT ;  /* 0x008000000800780b */ /* 0x000fe20003f2e000 */
[----:B------:R-:W0:Y:S01]  /*1cb0*/  MUFU.SQRT R29, R16 ;  /* 0x00000010001d7308 */ /* 0x000e220000002000 */
[----:B------:R-:W-:-:S09]  /*1cc0*/  SEL R17, R17, RZ, P0 ;  /* 0x000000ff11117207 */ /* 0x000fd20000000000 */
[----:B------:R-:W-:Y:S01]  /*1cd0*/  @P3 FMUL R8, R8, 0.25 ;  /* 0x3e80000008083820 */ /* 0x000fe20000400000 */
[----:B------:R-:W-:-:S03]  /*1ce0*/  FADD R17, R17, 0.0010000000474974513054 ;  /* 0x3a83126f11117421 */ /* 0x000fc60000000000 */
[----:B------:R-:W-:Y:S01]  /*1cf0*/  @!P1 FMUL R8, R8, 16777216 ;  /* 0x4b80000008089820 */ /* 0x000fe20000400000 */
[----:B------:R-:W-:-:S03]  /*1d00*/  FSEL R52, R63, 1, P3 ;  /* 0x3f8000003f347808 */ /* 0x000fc60001800000 */
[----:B------:R-:W2:Y:S01]  /*1d10*/  MUFU.RCP R11, R8 ;  /* 0x00000008000b7308 */ /* 0x000ea20000001000 */
[C---:B0-----:R-:W-:Y:S01]  /*1d20*/  FSETP.GT.AND P3, PT, R29.reuse, 8.50705917302346158658e+37, PT ;  /* 0x7e8000001d00780b */ /* 0x041fe20003f64000 */
[----:B------:R-:W-:Y:S01]  /*1d30*/  @!P1 FMUL R52, R52, 16777216 ;  /* 0x4b80000034349820 */ /* 0x000fe20000400000 */
[----:B------:R-:W-:-:S05]  /*1d40*/  FSETP.GEU.AND P1, PT, R29, 1.175494350822287508e-38, PT ;  /* 0x008000001d00780b */ /* 0x000fca0003f2e000 */
[----:B------:R-:W0:Y:S01]  /*1d50*/  MUFU.SQRT R16, R17 ;  /* 0x0000001100107308 */ /* 0x000e220000002000 */
[----:B------:R-:W-:Y:S01]  /*1d60*/  SEL R18, R18, RZ, P0 ;  /* 0x000000ff12127207 */ /* 0x000fe20000000000 */
[----:B--2---:R-:W-:Y:S01]  /*1d70*/  FMUL R11, R11, R52 ;  /* 0x000000340b0b7220 */ /* 0x004fe20000400000 */
[----:B------:R-:W-:-:S03]  /*1d80*/  FSEL R52, R63, 1, P3 ;  /* 0x3f8000003f347808 */ /* 0x000fc60001800000 */
[----:B------:R-:W-:Y:S01]  /*1d90*/  @P3 FMUL R29, R29, 0.25 ;  /* 0x3e8000001d1d3820 */ /* 0x000fe20000400000 */
[----:B0-----:R-:W-:-:S03]  /*1da0*/  FSETP.GT.AND P3, PT, R16, 8.50705917302346158658e+37, PT ;  /* 0x7e8000001000780b */ /* 0x001fc60003f64000 */
[----:B------:R-:W-:Y:S01]  /*1db0*/  @!P1 FMUL R29, R29, 16777216 ;  /* 0x4b8000001d1d9820 */ /* 0x000fe20000400000 */
[----:B------:R-:W-:Y:S01]  /*1dc0*/  @!P1 FMUL R52, R52, 16777216 ;  /* 0x4b80000034349820 */ /* 0x000fe20000400000 */
[----:B------:R-:W-:Y:S01]  /*1dd0*/  FSETP.GEU.AND P1, PT, R16, 1.175494350822287508e-38, PT ;  /* 0x008000001000780b */ /* 0x000fe20003f2e000 */
[----:B------:R-:W-:-:S04]  /*1de0*/  FADD R18, R18, 0.0010000000474974513054 ;  /* 0x3a83126f12127421 */ /* 0x000fc80000000000 */
[----:B------:R-:W0:Y:S01]  /*1df0*/  MUFU.SQRT R17, R18 ;  /* 0x0000001200117308 */ /* 0x000e220000002000 */
[----:B------:R-:W-:Y:S02]  /*1e00*/  SEL R19, R19, RZ, P0 ;  /* 0x000000ff13137207 */ /* 0x000fe40000000000 */
[----:B------:R-:W-:-:S05]  /*1e10*/  @P3 FMUL R16, R16, 0.25 ;  /* 0x3e80000010103820 */ /* 0x000fca0000400000 */
[----:B------:R-:W-:Y:S01]  /*1e20*/  @!P1 FMUL R16, R16, 16777216 ;  /* 0x4b80000010109820 */ /* 0x000fe20000400000 */
[----:B------:R-:W2:Y:S01]  /*1e30*/  MUFU.RCP R9, R29 ;  /* 0x0000001d00097308 */ /* 0x000ea20000001000 */
[----:B------:R-:W-:-:S07]  /*1e40*/  FSEL R55, R63, 1, P3 ;  /* 0x3f8000003f377808 */ /* 0x000fce0001800000 */
[----:B------:R3:W-:Y:S01]  /*1e50*/  MUFU.RCP R8, R16 ;  /* 0x0000001000087308 */ /* 0x0007e20000001000 */
[----:B0-----:R-:W-:Y:S01]  /*1e60*/  FSETP.GT.AND P3, PT, R17, 8.50705917302346158658e+37, PT ;  /* 0x7e8000001100780b */ /* 0x001fe20003f64000 */
[----:B---3--:R-:W-:-:S06]  /*1e70*/  FADD R16, R19, 0.0010000000474974513054 ;  /* 0x3a83126f13107421 */ /* 0x008fcc0000000000 */
[----:B------:R-:W0:Y:S01]  /*1e80*/  MUFU.SQRT R18, R16 ;  /* 0x0000001000127308 */ /* 0x000e220000002000 */
[----:B------:R-:W-:Y:S01]  /*1e90*/  @!P1 FMUL R55, R55, 16777216 ;  /* 0x4b80000037379820 */ /* 0x000fe20000400000 */
[----:B------:R-:W-:Y:S01]  /*1ea0*/  FSETP.GEU.AND P1, PT, R17, 1.175494350822287508e-38, PT ;  /* 0x008000001100780b */ /* 0x000fe20003f2e000 */
[----:B--2---:R-:W-:Y:S01]  /*1eb0*/  FMUL R9, R9, R52 ;  /* 0x0000003409097220 */ /* 0x004fe20000400000 */
[----:B------:R-:W-:Y:S02]  /*1ec0*/  FSEL R52, R63, 1, P3 ;  /* 0x3f8000003f347808 */ /* 0x000fe40001800000 */
[----:B------:R-:W-:Y:S01]  /*1ed0*/  @P3 FMUL R17, R17, 0.25 ;  /* 0x3e80000011113820 */ /* 0x000fe20000400000 */
[----:B0-----:R-:W-:-:S08]  /*1ee0*/  FSETP.GT.AND P3, PT, R18, 8.50705917302346158658e+37, PT ;  /* 0x7e8000001200780b */ /* 0x001fd00003f64000 */
[----:B------:R-:W-:Y:S01]  /*1ef0*/  @!P1 FMUL R17, R17, 16777216 ;  /* 0x4b80000011119820 */ /* 0x000fe20000400000 */
[----:B------:R-:W-:Y:S01]  /*1f00*/  @!P1 FMUL R52, R52, 16777216 ;  /* 0x4b80000034349820 */ /* 0x000fe20000400000 */
[----:B------:R-:W-:Y:S02]  /*1f10*/  FSETP.GEU.AND P1, PT, R18, 1.175494350822287508e-38, PT ;  /* 0x008000001200780b */ /* 0x000fe40003f2e000 */
[----:B------:R5:W0:Y:S02]  /*1f20*/  MUFU.RCP R29, R17 ;  /* 0x00000011001d7308 */ /* 0x000a240000001000 */
[----:B-----5:R-:W-:Y:S01]  /*1f30*/  SEL R17, R20, RZ, P6 ;  /* 0x000000ff14117207 */ /* 0x020fe20003000000 */
[----:B------:R-:W-:-:S04]  /*1f40*/  @P3 FMUL R18, R18, 0.25 ;  /* 0x3e80000012123820 */ /* 0x000fc80000400000 */
[----:B------:R-:W-:-:S04]  /*1f50*/  FADD R17, R17, 0.0010000000474974513054 ;  /* 0x3a83126f11117421 */ /* 0x000fc80000000000 */
[----:B------:R-:W-:Y:S01]  /*1f60*/  @!P1 FMUL R18, R18, 16777216 ;  /* 0x4b80000012129820 */ /* 0x000fe20000400000 */
[----:B------:R-:W2:Y:S08]  /*1f70*/  MUFU.SQRT R20, R17 ;  /* 0x0000001100147308 */ /* 0x000eb00000002000 */
[----:B------:R3:W-:Y:S01]  /*1f80*/  MUFU.RCP R19, R18 ;  /* 0x0000001200137308 */ /* 0x0007e20000001000 */
[----:B0-----:R-:W-:Y:S01]  /*1f90*/  FMUL R29, R29, R52 ;  /* 0x000000341d1d7220 */ /* 0x001fe20000400000 */
[----:B---3--:R-:W-:-:S02]  /*1fa0*/  SEL R18, R21, RZ, P6 ;  /* 0x000000ff15127207 */ /* 0x008fc40003000000 */
[----:B------:R-:W-:-:S03]  /*1fb0*/  FSEL R52, R63, 1, P3 ;  /* 0x3f8000003f347808 */ /* 0x000fc60001800000 */
[----:B------:R-:W-:Y:S01]  /*1fc0*/  FADD R18, R18, 0.0010000000474974513054 ;  /* 0x3a83126f12127421 */ /* 0x000fe20000000000 */
[----:B--2---:R-:W-:-:S03]  /*1fd0*/  FSETP.GT.AND P3, PT, R20, 8.50705917302346158658e+37, PT ;  /* 0x7e8000001400780b */ /* 0x004fc60003f64000 */
[----:B------:R-:W0:Y:S01]  /*1fe0*/  MUFU.SQRT R21, R18 ;  /* 0x0000001200157308 */ /* 0x000e220000002000 */
[----:B------:R-:W-:Y:S01]  /*1ff0*/  @!P1 FMUL R52, R52, 16777216 ;  /* 0x4b80000034349820 */ /* 0x000fe20000400000 */
[----:B------:R-:W-:Y:S01]  /*2000*/  FSETP.GEU.AND P1, PT, R20, 1.175494350822287508e-38, PT ;  /* 0x008000001400780b */ /* 0x000fe20003f2e000 */
[----:B------:R-:W-:Y:S01]  /*2010*/  FMUL R8, R8, R55 ;  /* 0x0000003708087220 */ /* 0x000fe20000400000 */
[----:B------:R-:W-:-:S06]  /*2020*/  FSEL R55, R63, 1, P3 ;  /* 0x3f8000003f377808 */ /* 0x000fcc0001800000 */
[----:B------:R-:W-:Y:S01]  /*2030*/  @P3 FMUL R20, R20, 0.25 ;  /* 0x3e80000014143820 */ /* 0x000fe20000400000 */
[----:B0-----:R-:W-:-:S04]  /*2040*/  FSETP.GT.AND P3, PT, R21, 8.50705917302346158658e+37, PT ;  /* 0x7e8000001500780b */ /* 0x001fc80003f64000 */
[----:B------:R-:W-:Y:S01]  /*2050*/  @!P1 FMUL R20, R20, 16777216 ;  /* 0x4b80000014149820 */ /* 0x000fe20000400000 */
[----:B------:R-:W-:Y:S01]  /*2060*/  @!P1 FMUL R55, R55, 16777216 ;  /* 0x4b80000037379820 */ /* 0x000fe20000400000 */
[----:B------:R-:W-:-:S07]  /*2070*/  FSETP.GEU.AND P1, PT, R21, 1.175494350822287508e-38, PT ;  /* 0x008000001500780b */ /* 0x000fce0003f2e000 */
[----:B------:R-:W-:-:S06]  /*2080*/  @P3 FMUL R21, R21, 0.25 ;  /* 0x3e80000015153820 */ /* 0x000fcc0000400000 */
[----:B------:R-:W-:-:S04]  /*2090*/  @!P1 FMUL R21, R21, 16777216 ;  /* 0x4b80000015159820 */ /* 0x000fc80000400000 */
[----:B------:R-:W0:Y:S01]  /*20a0*/  MUFU.RCP R17, R21 ;  /* 0x0000001500117308 */ /* 0x000e220000001000 */
[----:B------:R-:W-:Y:S01]  /*20b0*/  FMUL R19, R19, R52 ;  /* 0x0000003413137220 */ /* 0x000fe20000400000 */
[----:B------:R-:W-:-:S06]  /*20c0*/  FSEL R52, R63, 1, P3 ;  /* 0x3f8000003f347808 */ /* 0x000fcc0001800000 */
[----:B------:R2:W-:Y:S01]  /*20d0*/  MUFU.RCP R16, R20 ;  /* 0x0000001400107308 */ /* 0x0005e20000001000 */
[----:B------:R-:W-:Y:S01]  /*20e0*/  @!P1 FMUL R52, R52, 16777216 ;  /* 0x4b80000034349820 */ /* 0x000fe20000400000 */
[----:B--2---:R-:W-:-:S03]  /*20f0*/  SEL R20, R22, RZ, P6 ;  /* 0x000000ff16147207 */ /* 0x004fc60003000000 */
[----:B0-----:R-:W-:Y:S02]  /*2100*/  FMUL R17, R17, R52 ;  /* 0x0000003411117220 */ /* 0x001fe40000400000 */
[----:B------:R-:W-:-:S04]  /*2110*/  FADD R20, R20, 0.0010000000474974513054 ;  /* 0x3a83126f14147421 */ /* 0x000fc80000000000 */
[----:B------:R-:W0:Y:S01]  /*2120*/  MUFU.SQRT R52, R20 ;  /* 0x0000001400347308 */ /* 0x000e220000002000 */
[----:B------:R-:W-:-:S05]  /*2130*/  SEL R22, R23, RZ, P6 ;  /* 0x000000ff17167207 */ /* 0x000fca0003000000 */
[----:B------:R-:W-:-:S04]  /*2140*/  FADD R22, R22, 0.0010000000474974513054 ;  /* 0x3a83126f16167421 */ /* 0x000fc80000000000 */
[----:B------:R-:W2:Y:S01]  /*2150*/  MUFU.SQRT R20, R22 ;  /* 0x0000001600147308 */ /* 0x000ea20000002000 */
[----:B------:R-:W-:Y:S02]  /*2160*/  SEL R24, R24, RZ, P5 ;  /* 0x000000ff18187207 */ /* 0x000fe40002800000 */
[C---:B0-----:R-:W-:Y:S02]  /*2170*/  FSETP.GT.AND P3, PT, R52.reuse, 8.50705917302346158658e+37, PT ;  /* 0x7e8000003400780b */ /* 0x041fe40003f64000 */
[----:B------:R-:W-:Y:S01]  /*2180*/  FSETP.GEU.AND P1, PT, R52, 1.175494350822287508e-38, PT ;  /* 0x008000003400780b */ /* 0x000fe20003f2e000 */
[----:B------:R-:W-:Y:S01]  /*2190*/  FADD R24, R24, 0.0010000000474974513054 ;  /* 0x3a83126f18187421 */ /* 0x000fe20000000000 */
[----:B------:R-:W-:Y:S01]  /*21a0*/  FMUL R16, R16, R55 ;  /* 0x0000003710107220 */ /* 0x000fe20000400000 */
[----:B------:R-:W-:Y:S02]  /*21b0*/  FSEL R55, R63, 1, P3 ;  /* 0x3f8000003f377808 */ /* 0x000fe40001800000 */
[----:B------:R-:W0:Y:S06]  /*21c0*/  MUFU.SQRT R22, R24 ;  /* 0x0000001800167308 */ /* 0x000e2c0000002000 */
[----:B------:R-:W-:Y:S01]  /*21d0*/  @P3 FMUL R52, R52, 0.25 ;  /* 0x3e80000034343820 */ /* 0x000fe20000400000 */
[----:B--2---:R-:W-:Y:S01]  /*21e0*/  FSETP.GT.AND P3, PT, R20, 8.50705917302346158658e+37, PT ;  /* 0x7e8000001400780b */ /* 0x004fe20003f64000 */
[----:B------:R-:W-:-:S02]  /*21f0*/  @!P1 FMUL R55, R55, 16777216 ;  /* 0x4b80000037379820 */ /* 0x000fc40000400000 */
[----:B------:R-:W-:Y:S01]  /*2200*/  @!P1 FMUL R52, R52, 16777216 ;  /* 0x4b80000034349820 */ /* 0x000fe20000400000 */
[----:B------:R-:W-:Y:S02]  /*2210*/  FSETP.GEU.AND P1, PT, R20, 1.175494350822287508e-38, PT ;  /* 0x008000001400780b */ /* 0x000fe40003f2e000 */
[----:B------:R-:W-:Y:S02]  /*2220*/  SEL R25, R25, RZ, P5 ;  /* 0x000000ff19197207 */ /* 0x000fe40002800000 */
[----:B------:R-:W-:-:S03]  /*2230*/  FSEL R68, R63, 1, P3 ;  /* 0x3f8000003f447808 */ /* 0x000fc60001800000 */
[----:B------:R-:W-:Y:S02]  /*2240*/  FADD R25, R25, 0.0010000000474974513054 ;  /* 0x3a83126f19197421 */ /* 0x000fe40000000000 */
[----:B------:R-:W-:Y:S01]  /*2250*/  @P3 FMUL R20, R20, 0.25 ;  /* 0x3e80000014143820 */ /* 0x000fe20000400000 */
[----:B0-----:R-:W-:Y:S01]  /*2260*/  FSETP.GT.AND P3, PT, R22, 8.50705917302346158658e+37, PT ;  /* 0x7e8000001600780b */ /* 0x001fe20003f64000 */
[----:B------:R-:W0:Y:S02]  /*2270*/  MUFU.SQRT R24, R25 ;  /* 0x0000001900187308 */ /* 0x000e240000002000 */
[----:B------:R-:W-:Y:S01]  /*2280*/  @!P1 FMUL R20, R20, 16777216 ;  /* 0x4b80000014149820 */ /* 0x000fe20000400000 */
[----:B------:R-:W-:Y:S01]  /*2290*/  @!P1 FMUL R68, R68, 16777216 ;  /* 0x4b80000044449820 */ /* 0x000fe20000400000 */
[----:B------:R-:W-:Y:S02]  /*22a0*/  FSETP.GEU.AND P1, PT, R22, 1.175494350822287508e-38, PT ;  /* 0x008000001600780b */ /* 0x000fe40003f2e000 */
[----:B------:R-:W-:-:S02]  /*22b0*/  SEL R26, R26, RZ, P5 ;  /* 0x000000ff1a1a7207 */ /* 0x000fc40002800000 */
[----:B------:R2:W3:Y:S04]  /*22c0*/  MUFU.RCP R18, R52 ;  /* 0x0000003400127308 */ /* 0x0004e80000001000 */
[----:B------:R-:W-:Y:S01]  /*22d0*/  @P3 FMUL R22, R22, 0.25 ;  /* 0x3e80000016163820 */ /* 0x000fe20000400000 */
[----:B--2---:R-:W-:Y:S02]  /*22e0*/  FSEL R52, R63, 1, P3 ;  /* 0x3f8000003f347808 */ /* 0x004fe40001800000 */
[----:B0-----:R-:W-:Y:S02]  /*22f0*/  FSETP.GT.AND P3, PT, R24, 8.50705917302346158658e+37, PT ;  /* 0x7e8000001800780b */ /* 0x001fe40003f64000 */
[----:B------:R-:W-:Y:S01]  /*2300*/  @!P1 FMUL R22, R22, 16777216 ;  /* 0x4b80000016169820 */ /* 0x000fe20000400000 */
[----:B------:R-:W-:Y:S01]  /*2310*/  FADD R26, R26, 0.0010000000474974513054 ;  /* 0x3a83126f1a1a7421 */ /* 0x000fe20000000000 */
[----:B------:R-:W-:Y:S01]  /*2320*/  @!P1 FMUL R52, R52, 16777216 ;  /* 0x4b80000034349820 */ /* 0x000fe20000400000 */
[----:B------:R-:W-:Y:S01]  /*2330*/  FSETP.GEU.AND P1, PT, R24, 1.175494350822287508e-38, PT ;  /* 0x008000001800780b */ /* 0x000fe20003f2e000 */
[----:B------:R-:W-:Y:S01]  /*2340*/  MUFU.RCP R23, R22 ;  /* 0x0000001600177308 */ /* 0x000fe20000001000 */
[----:B------:R-:W-:-:S07]  /*2350*/  SEL R27, R27, RZ, P5 ;  /* 0x000000ff1b1b7207 */ /* 0x000fce0002800000 */
[----:B------:R-:W0:Y:S01]  /*2360*/  MUFU.SQRT R22, R26 ;  /* 0x0000001a00167308 */ /* 0x000e220000002000 */
[----:B------:R-:W-:Y:S01]  /*2370*/  @P3 FMUL R24, R24, 0.25 ;  /* 0x3e80000018183820 */ /* 0x000fe20000400000 */
[----:B------:R-:W-:-:S03]  /*2380*/  FADD R27, R27, 0.0010000000474974513054 ;  /* 0x3a83126f1b1b7421 */ /* 0x000fc60000000000 */
[----:B------:R-:W-:Y:S01]  /*2390*/  @!P1 FMUL R24, R24, 16777216 ;  /* 0x4b80000018189820 */ /* 0x000fe20000400000 */
[----:B---3--:R-:W-:Y:S01]  /*23a0*/  FMUL R18, R18, R55 ;  /* 0x0000003712127220 */ /* 0x008fe20000400000 */
[----:B------:R-:W-:Y:S01]  /*23b0*/  FSEL R55, R63, 1, P3 ;  /* 0x3f8000003f377808 */ /* 0x000fe20001800000 */
[----:B------:R-:W-:Y:S04]  /*23c0*/  MUFU.RCP R21, R20 ;  /* 0x0000001400157308 */ /* 0x000fe80000001000 */
[----:B------:R-:W-:Y:S01]  /*23d0*/  @!P1 FMUL R55, R55, 16777216 ;  /* 0x4b80000037379820 */ /* 0x000fe20000400000 */
[----:B0-----:R-:W-:-:S03]  /*23e0*/  FSETP.GT.AND P3, PT, R22, 8.50705917302346158658e+37, PT ;  /* 0x7e8000001600780b */ /* 0x001fc60003f64000 */
[----:B------:R-:W0:Y:S01]  /*23f0*/  MUFU.RCP R20, R24 ;  /* 0x0000001800147308 */ /* 0x000e220000001000 */
[----:B------:R-:W-:-:S07]  /*2400*/  FSETP.GEU.AND P1, PT, R22, 1.175494350822287508e-38, PT ;  /* 0x008000001600780b */ /* 0x000fce0003f2e000 */
[----:B------:R2:W3:Y:S02]  /*2410*/  MUFU.SQRT R24, R27 ;  /* 0x0000001b00187308 */ /* 0x0004e40000002000 */
[----:B--2---:R-:W2:Y:S01]  /*2420*/  LDC.64 R26, c[0x0][0x278] ;  /* 0x00009e00ff1a7b82 */ /* 0x004ea20000000a00 */
[----:B------:R-:W-:Y:S01]  /*2430*/  @P3 FMUL R22, R22, 0.25 ;  /* 0x3e80000016163820 */ /* 0x000fe20000400000 */
[----:B------:R-:W-:-:S03]  /*2440*/  SEL R28, R28, RZ, P2 ;  /* 0x000000ff1c1c7207 */ /* 0x000fc60001000000 */
[----:B------:R-:W-:Y:S01]  /*2450*/  @!P1 FMUL R22, R22, 16777216 ;  /* 0x4b80000016169820 */ /* 0x000fe20000400000 */
[----:B0-----:R-:W-:Y:S01]  /*2460*/  FMUL R20, R20, R55 ;  /* 0x0000003714147220 */ /* 0x001fe20000400000 */
[----:B------:R-:W-:Y:S01]  /*2470*/  FMUL R21, R21, R68 ;  /* 0x0000004415157220 */ /* 0x000fe20000400000 */
[----:B------:R-:W-:Y:S01]  /*2480*/  FMUL R23, R23, R52 ;  /* 0x0000003417177220 */ /* 0x000fe20000400000 */
[----:B------:R0:W4:Y:S02]  /*2490*/  MUFU.RCP R55, R22 ;  /* 0x0000001600377308 */ /* 0x0001240000001000 */
[----:B------:R-:W-:Y:S01]  /*24a0*/  FMUL R60, R21, R60 ;  /* 0x0000003c153c7220 */ /* 0x000fe20000400000 */
[----:B-1----:R-:W-:-:S04]  /*24b0*/  IMAD.WIDE R72, R5, 0x4, R72 ;  /* 0x0000000405487825 */ /* 0x002fc800078e0248 */
[----:B0-----:R-:W-:-:S04]  /*24c0*/  FADD R22, R28, 0.0010000000474974513054 ;  /* 0x3a83126f1c167421 */ /* 0x001fc80000000000 */
[----:B------:R0:W1:Y:S01]  /*24d0*/  MUFU.SQRT R28, R22 ;  /* 0x00000016001c7308 */ /* 0x0000620000002000 */
[----:B--2---:R-:W-:-:S04]  /*24e0*/  IMAD.WIDE R68, R5, 0x4, R26 ;  /* 0x0000000405447825 */ /* 0x004fc800078e021a */
[----:B------:R-:W-:Y:S01]  /*24f0*/  FMUL R26, R23, R12 ;  /* 0x0000000c171a7220 */ /* 0x000fe20000400000 */
[----:B------:R-:W-:Y:S01]  /*2500*/  FMUL R27, R20, R13 ;  /* 0x0000000d141b7220 */ /* 0x000fe20000400000 */
[----:B------:R-:W-:Y:S02]  /*2510*/  CS2R R20, SRZ ;  /* 0x0000000000147805 */ /* 0x000fe4000001ff00 */
[----:B0-----:R-:W-:-:S06]  /*2520*/  CS2R R22, SRZ ;  /* 0x0000000000167805 */ /* 0x001fcc000001ff00 */
[----:B------:R-:W2:Y:S01]  /*2530*/  @P6 LDG.E.EL.128 R20, desc[UR4][R72.64+-0x200] ;  /* 0xfffe000448146981 */ /* 0x000ea2000c2e1d00 */
[----:B------:R-:W-:Y:S01]  /*2540*/  FMUL R65, R10, R65 ;  /* 0x000000410a417220 */ /* 0x000fe20000400000 */
[----:B------:R-:W-:Y:S01]  /*2550*/  FMUL R66, R11, R66 ;  /* 0x000000420b427220 */ /* 0x000fe20000400000 */
[----:B------:R-:W-:Y:S01]  /*2560*/  FMUL R4, R9, R4 ;  /* 0x0000000409047220 */ /* 0x000fe20000400000 */
[----:B------:R-:W-:Y:S01]  /*2570*/  FMUL R7, R8, R7 ;  /* 0x0000000708077220 */ /* 0x000fe20000400000 */
[----:B------:R-:W-:Y:S02]  /*2580*/  CS2R R8, SRZ ;  /* 0x0000000000087805 */ /* 0x000fe4000001ff00 */
[----:B------:R-:W-:-:S06]  /*2590*/  CS2R R10, SRZ ;  /* 0x00000000000a7805 */ /* 0x000fcc000001ff00 */
[----:B------:R-:W5:Y:S01]  /*25a0*/  @P6 LDG.E.EL.128 R8, desc[UR4][R68.64+-0x200] ;  /* 0xfffe000444086981 */ /* 0x000f62000c2e1d00 */
[----:B------:R-:W-:Y:S02]  /*25b0*/  FSEL R52, R63, 1, P3 ;  /* 0x3f8000003f347808 */ /* 0x000fe40001800000 */
[----:B---3--:R-:W-:-:S03]  /*25c0*/  FSETP.GT.AND P3, PT, R24, 8.50705917302346158658e+37, PT ;  /* 0x7e8000001800780b */ /* 0x008fc60003f64000 */
[----:B------:R-:W-:Y:S01]  /*25d0*/  @!P1 FMUL R52, R52, 16777216 ;  /* 0x4b80000034349820 */ /* 0x000fe20000400000 */
[----:B------:R-:W-:Y:S02]  /*25e0*/  FSETP.GEU.AND P1, PT, R24, 1.175494350822287508e-38, PT ;  /* 0x008000001800780b */ /* 0x000fe40003f2e000 */
[----:B------:R-:W-:-:S07]  /*25f0*/  SEL R30, R30, RZ, P2 ;  /* 0x000000ff1e1e7207 */ /* 0x000fce0001000000 */
[----:B------:R-:W-:Y:S01]  /*2600*/  @P3 FMUL R24, R24, 0.25 ;  /* 0x3e80000018183820 */ /* 0x000fe20000400000 */
[----:B----4-:R-:W-:-:S03]  /*2610*/  FMUL R55, R55, R52 ;  /* 0x0000003437377220 */ /* 0x010fc60000400000 */
[----:B------:R-:W-:Y:S01]  /*2620*/  @!P1 FMUL R24, R24, 16777216 ;  /* 0x4b80000018189820 */ /* 0x000fe20000400000 */
[----:B------:R-:W-:Y:S01]  /*2630*/  FADD R30, R30, 0.0010000000474974513054 ;  /* 0x3a83126f1e1e7421 */ /* 0x000fe20000000000 */
[----:B------:R-:W0:Y:S01]  /*2640*/  MUFU.RCP R51, R51 ;  /* 0x0000003300337308 */ /* 0x000e220000001000 */
[----:B------:R-:W-:Y:S02]  /*2650*/  FSEL R25, R63, 1, P3 ;  /* 0x3f8000003f197808 */ /* 0x000fe40001800000 */
[----:B-1----:R-:W-:-:S05]  /*2660*/  FSETP.GT.AND P3, PT, R28, 8.50705917302346158658e+37, PT ;  /* 0x7e8000001c00780b */ /* 0x002fca0003f64000 */
[----:B------:R0:W1:Y:S01]  /*2670*/  MUFU.RCP R52, R24 ;  /* 0x0000001800347308 */ /* 0x0000620000001000 */
[----:B------:R-:W-:Y:S01]  /*2680*/  @!P1 FMUL R25, R25, 16777216 ;  /* 0x4b80000019199820 */ /* 0x000fe20000400000 */
[----:B------:R-:W-:Y:S01]  /*2690*/  FSETP.GEU.AND P1, PT, R28, 1.175494350822287508e-38, PT ;  /* 0x008000001c00780b */ /* 0x000fe20003f2e000 */
[----:B------:R-:W-:Y:S01]  /*26a0*/  FMUL R56, R19, R56 ;  /* 0x0000003813387220 */ /* 0x000fe20000400000 */
[----:B------:R-:W-:Y:S01]  /*26b0*/  FMUL R15, R16, R15 ;  /* 0x0000000f100f7220 */ /* 0x000fe20000400000 */
[----:B------:R-:W-:Y:S01]  /*26c0*/  FMUL R58, R17, R58 ;  /* 0x0000003a113a7220 */ /* 0x000fe20000400000 */
[----:B------:R-:W-:Y:S01]  /*26d0*/  FMUL R59, R18, R59 ;  /* 0x0000003b123b7220 */ /* 0x000fe20000400000 */
[----:B------:R-:W-:Y:S02]  /*26e0*/  CS2R R16, SRZ ;  /* 0x0000000000107805 */ /* 0x000fe4000001ff00 */
[----:B------:R-:W-:Y:S01]  /*26f0*/  CS2R R18, SRZ ;  /* 0x0000000000127805 */ /* 0x000fe2000001ff00 */
[----:B0-----:R-:W-:Y:S01]  /*2700*/  FMUL R24, R51, R50 ;  /* 0x0000003233187220 */ /* 0x001fe20000400000 */
[----:B------:R-:W-:-:S04]  /*2710*/  @P3 FMUL R28, R28, 0.25 ;  /* 0x3e8000001c1c3820 */ /* 0x000fc80000400000 */
[----:B------:R0:W3:Y:S01]  /*2720*/  @P5 LDG.E.EL.128 R16, desc[UR4][R68.64+-0x200] ;  /* 0xfffe000444105981 */ /* 0x0000e2000c2e1d00 */
[----:B-1----:R-:W-:Y:S01]  /*2730*/  FMUL R52, R52, R25 ;  /* 0x0000001934347220 */ /* 0x002fe20000400000 */
[----:B------:R-:W-:Y:S01]  /*2740*/  FSEL R25, R63, 1, P3 ;  /* 0x3f8000003f197808 */ /* 0x000fe20001800000 */
[----:B------:R-:W-:-:S04]  /*2750*/  @!P1 FMUL R28, R28, 16777216 ;  /* 0x4b8000001c1c9820 */ /* 0x000fc80000400000 */
[----:B------:R-:W-:Y:S01]  /*2760*/  @!P1 FMUL R25, R25, 16777216 ;  /* 0x4b80000019199820 */ /* 0x000fe20000400000 */
[----:B------:R-:W-:Y:S01]  /*2770*/  FMUL R64, R53, R64 ;  /* 0x0000004035407220 */ /* 0x000fe20000400000 */
[----:B--2---:R-:W-:Y:S02]  /*2780*/  SEL R71, R22, RZ, P6 ;  /* 0x000000ff16477207 */ /* 0x004fe40003000000 */
[----:B------:R-:W-:Y:S02]  /*2790*/  SEL R22, R23, RZ, P6 ;  /* 0x000000ff17167207 */ /* 0x000fe40003000000 */
[----:B------:R-:W1:Y:S01]  /*27a0*/  MUFU.SQRT R23, R30 ;  /* 0x0000001e00177308 */ /* 0x000e620000002000 */
[----:B------:R-:W-:Y:S02]  /*27b0*/  SEL R51, R20, RZ, P6 ;  /* 0x000000ff14337207 */ /* 0x000fe40003000000 */
[----:B------:R-:W-:Y:S02]  /*27c0*/  SEL R20, R21, RZ, P6 ;  /* 0x000000ff15147207 */ /* 0x000fe40003000000 */
[----:B-----5:R-:W-:-:S02]  /*27d0*/  SEL R12, R8, RZ, P6 ;  /* 0x000000ff080c7207 */ /* 0x020fc40003000000 */
[----:B------:R-:W-:Y:S02]  /*27e0*/  SEL R13, R9, RZ, P6 ;  /* 0x000000ff090d7207 */ /* 0x000fe40003000000 */
[----:B------:R-:W-:Y:S02]  /*27f0*/  SEL R50, R10, RZ, P6 ;  /* 0x000000ff0a327207 */ /* 0x000fe40003000000 */
[----:B0-----:R-:W-:Y:S02]  /*2800*/  SEL R69, R11, RZ, P6 ;  /* 0x000000ff0b457207 */ /* 0x001fe40003000000 */
[C---:B-1----:R-:W-:Y:S02]  /*2810*/  FSETP.GT.AND P6, PT, R23.reuse, 8.50705917302346158658e+37, PT ;  /* 0x7e8000001700780b */ /* 0x042fe40003fc4000 */
[----:B------:R-:W-:-:S11]  /*2820*/  FSETP.GEU.AND P1, PT, R23, 1.175494350822287508e-38, PT ;  /* 0x008000001700780b */ /* 0x000fd60003f2e000 */
[----:B------:R-:W-:-:S04]  /*2830*/  @P6 FMUL R23, R23, 0.25 ;  /* 0x3e80000017176820 */ /* 0x000fc80000400000 */
[----:B------:R-:W-:-:S04]  /*2840*/  @!P1 FMUL R23, R23, 16777216 ;  /* 0x4b80000017179820 */ /* 0x000fc80000400000 */
[----:B------:R-:W0:Y:S01]  /*2850*/  MUFU.RCP R53, R23 ;  /* 0x0000001700357308 */ /* 0x000e220000001000 */
[----:B------:R-:W-:-:S05]  /*2860*/  FSEL R8, R63, 1, P6 ;  /* 0x3f8000003f087808 */ /* 0x000fca0003000000 */
[----:B------:R-:W-:Y:S01]  /*2870*/  @!P1 FMUL R8, R8, 16777216 ;  /* 0x4b80000008089820 */ /* 0x000fe20000400000 */
[----:B------:R-:W-:-:S03]  /*2880*/  CS2R R10, SRZ ;  /* 0x00000000000a7805 */ /* 0x000fc6000001ff00 */
[----:B0-----:R-:W-:Y:S01]  /*2890*/  FMUL R53, R53, R8 ;  /* 0x0000000835357220 */ /* 0x001fe20000400000 */
[----:B------:R-:W-:-:S06]  /*28a0*/  CS2R R8, SRZ ;  /* 0x0000000000087805 */ /* 0x000fcc000001ff00 */
[----:B------:R-:W2:Y:S01]  /*28b0*/  @P5 LDG.E.EL.128 R8, desc[UR4][R72.64+-0x200] ;  /* 0xfffe000448085981 */ /* 0x000ea2000c2e1d00 */
[----:B------:R-:W-:-:S05]  /*28c0*/  SEL R31, R31, RZ, P2 ;  /* 0x000000ff1f1f7207 */ /* 0x000fca0001000000 */
[----:B------:R-:W-:-:S04]  /*28d0*/  FADD R31, R31, 0.0010000000474974513054 ;  /* 0x3a83126f1f1f7421 */ /* 0x000fc80000000000 */
[----:B------:R-:W0:Y:S02]  /*28e0*/  MUFU.SQRT R68, R31 ;  /* 0x0000001f00447308 */ /* 0x000e240000002000 */
[C---:B0-----:R-:W-:Y:S02]  /*28f0*/  FSETP.GT.AND P3, PT, R68.reuse, 8.50705917302346158658e+37, PT ;  /* 0x7e8000004400780b */ /* 0x041fe40003f64000 */
[----:B------:R-:W-:Y:S01]  /*2900*/  FSETP.GEU.AND P6, PT, R68, 1.175494350822287508e-38, PT ;  /* 0x008000004400780b */ /* 0x000fe20003fce000 */
[----:B------:R-:W-:Y:S01]  /*2910*/  FMUL R67, R54, R67 ;  /* 0x0000004336437220 */ /* 0x000fe20000400000 */
[----:B------:R-:W-:-:S09]  /*2920*/  ISETP.NE.AND P1, PT, R48, RZ, PT ;  /* 0x000000ff3000720c */ /* 0x000fd20003f25270 */
[----:B------:R-:W-:-:S04]  /*2930*/  @P3 FMUL R68, R68, 0.25 ;  /* 0x3e80000044443820 */ /* 0x000fc80000400000 */
[----:B------:R-:W-:Y:S01]  /*2940*/  @!P6 FMUL R68, R68, 16777216 ;  /* 0x4b8000004444e820 */ /* 0x000fe20000400000 */
[----:B------:R-:W-:Y:S02]  /*2950*/  FFMA R48, R69, R60, R22 ;  /* 0x0000003c45307223 */ /* 0x000fe40000000016 */
[----:B------:R-:W0:Y:S01]  /*2960*/  LDC.64 R22, c[0x0][0x250] ;  /* 0x00009400ff167b82 */ /* 0x000e220000000a00 */
[----:B------:R1:W-:Y:S07]  /*2970*/  MUFU.RCP R54, R68 ;  /* 0x0000004400367308 */ /* 0x0003ee0000001000 */
[----:B-1----:R-:W1:Y:S01]  /*2980*/  LDC.64 R68, c[0x0][0x258] ;  /* 0x00009600ff447b82 */ /* 0x002e620000000a00 */
[----:B------:R-:W4:Y:S01]  /*2990*/  MUFU.RCP R28, R28 ;  /* 0x0000001c001c7308 */ /* 0x000f220000001000 */
[----:B---3--:R-:W-:-:S02]  /*29a0*/  SEL R21, R16, RZ, P5 ;  /* 0x000000ff10157207 */ /* 0x008fc40002800000 */
[----:B------:R-:W-:Y:S02]  /*29b0*/  SEL R16, R17, RZ, P5 ;  /* 0x000000ff11107207 */ /* 0x000fe40002800000 */
[----:B------:R-:W-:Y:S02]  /*29c0*/  FSEL R63, R63, 1, P3 ;  /* 0x3f8000003f3f7808 */ /* 0x000fe40001800000 */
[----:B------:R-:W-:Y:S02]  /*29d0*/  SEL R17, R18, RZ, P5 ;  /* 0x000000ff12117207 */ /* 0x000fe40002800000 */
[----:B------:R-:W-:Y:S01]  /*29e0*/  ISETP.NE.AND P3, PT, R49, RZ, PT ;  /* 0x000000ff3100720c */ /* 0x000fe20003f65270 */
[----:B------:R-:W-:Y:S01]  /*29f0*/  FMUL R52, R52, R61 ;  /* 0x0000003d34347220 */ /* 0x000fe20000400000 */
[----:B------:R-:W-:Y:S01]  /*2a00*/  SEL R49, R19, RZ, P5 ;  /* 0x000000ff13317207 */ /* 0x000fe20002800000 */
[----:B------:R-:W-:Y:S01]  /*2a10*/  @!P6 FMUL R63, R63, 16777216 ;  /* 0x4b8000003f3fe820 */ /* 0x000fe20000400000 */
[----:B------:R-:W-:Y:S01]  /*2a20*/  ISETP.NE.AND P6, PT, R62, RZ, PT ;  /* 0x000000ff3e00720c */ /* 0x000fe20003fc5270 */
[----:B------:R-:W-:Y:S01]  /*2a30*/  FMUL R55, R55, R14 ;  /* 0x0000000e37377220 */ /* 0x000fe20000400000 */
[----:B----4-:R-:W-:Y:S01]  /*2a40*/  FMUL R25, R28, R25 ;  /* 0x000000191c197220 */ /* 0x010fe20000400000 */
[----:B------:R-:W-:Y:S01]  /*2a50*/  FFMA R30, R13, R58, R20 ;  /* 0x0000003a0d1e7223 */ /* 0x000fe20000000014 */
[----:B------:R-:W-:Y:S01]  /*2a60*/  FFMA R28, R12, R15, R51 ;  /* 0x0000000f0c1c7223 */ /* 0x000fe20000000033 */
[----:B------:R-:W-:Y:S01]  /*2a70*/  FMUL R47, R47, R70 ;  /* 0x000000462f2f7220 */ /* 0x000fe20000400000 */
[----:B------:R-:W-:Y:S01]  /*2a80*/  FFMA R31, R50, R59, R71 ;  /* 0x0000003b321f7223 */ /* 0x000fe20000000047 */
[----:B------:R-:W-:-:S02]  /*2a90*/  CS2R R12, SRZ ;  /* 0x00000000000c7805 */ /* 0x000fc4000001ff00 */
[----:B------:R-:W-:Y:S01]  /*2aa0*/  CS2R R14, SRZ ;  /* 0x00000000000e7805 */ /* 0x000fe2000001ff00 */
[----:B0-----:R-:W-:-:S04]  /*2ab0*/  IMAD.WIDE R70, R5, 0x4, R22 ;  /* 0x0000000405467825 */ /* 0x001fc800078e0216 */
[----:B-1----:R-:W-:-:S05]  /*2ac0*/  IMAD.WIDE R68, R5, 0x4, R68 ;  /* 0x0000000405447825 */ /* 0x002fca00078e0244 */
[----:B------:R-:W3:Y:S01]  /*2ad0*/  @P4 LDG.E.EL.128 R12, desc[UR4][R68.64+-0x100] ;  /* 0xffff0004440c4981 */ /* 0x000ee2000c2e1d00 */
[----:B--2---:R-:W-:Y:S02]  /*2ae0*/  SEL R18, R8, RZ, P5 ;  /* 0x000000ff08127207 */ /* 0x004fe40002800000 */
[----:B------:R-:W-:Y:S02]  /*2af0*/  SEL R8, R11, RZ, P5 ;  /* 0x000000ff0b087207 */ /* 0x000fe40002800000 */
[----:B------:R-:W-:Y:S02]  /*2b00*/  SEL R19, R9, RZ, P5 ;  /* 0x000000ff09137207 */ /* 0x000fe40002800000 */
[----:B------:R-:W-:Y:S01]  /*2b10*/  SEL R62, R10, RZ, P5 ;  /* 0x000000ff0a3e7207 */ /* 0x000fe20002800000 */
[----:B------:R-:W-:Y:S01]  /*2b20*/  FFMA R49, R49, R52, R8 ;  /* 0x0000003431317223 */ /* 0x000fe20000000008 */
[----:B------:R-:W-:Y:S02]  /*2b30*/  CS2R R8, SRZ ;  /* 0x0000000000087805 */ /* 0x000fe4000001ff00 */
[----:B------:R-:W-:-:S06]  /*2b40*/  CS2R R10, SRZ ;  /* 0x00000000000a7805 */ /* 0x000fcc000001ff00 */
[----:B------:R-:W2:Y:S01]  /*2b50*/  @P4 LDG.E.EL.128 R8, desc[UR4][R70.64+-0x100] ;  /* 0xffff000446084981 */ /* 0x000ea2000c2e1d00 */
[----:B------:R-:W-:Y:S01]  /*2b60*/  FMUL R54, R54, R63 ;  /* 0x0000003f36367220 */ /* 0x000fe20000400000 */
[----:B---3--:R-:W-:Y:S02]  /*2b70*/  SEL R59, R12, RZ, P4 ;  /* 0x000000ff0c3b7207 */ /* 0x008fe40002000000 */
[----:B------:R-:W-:Y:S02]  /*2b80*/  SEL R58, R13, RZ, P4 ;  /* 0x000000ff0d3a7207 */ /* 0x000fe40002000000 */
[----:B------:R-:W-:Y:S02]  /*2b90*/  CS2R R12, SRZ ;  /* 0x00000000000c7805 */ /* 0x000fe4000001ff00 */
[----:B------:R-:W-:Y:S02]  /*2ba0*/  SEL R63, R14, RZ, P4 ;  /* 0x000000ff0e3f7207 */ /* 0x000fe40002000000 */
[----:B------:R-:W-:-:S02]  /*2bb0*/  SEL R60, R15, RZ, P4 ;  /* 0x000000ff0f3c7207 */ /* 0x000fc40002000000 */
[----:B------:R-:W-:-:S06]  /*2bc0*/  CS2R R14, SRZ ;  /* 0x00000000000e7805 */ /* 0x000fcc000001ff00 */
[----:B------:R-:W3:Y:S01]  /*2bd0*/  @P0 LDG.E.EL.128 R12, desc[UR4][R68.64+-0x100] ;  /* 0xffff0004440c0981 */ /* 0x000ee2000c2e1d00 */
[----:B--2---:R-:W-:Y:S02]  /*2be0*/  SEL R20, R8, RZ, P4 ;  /* 0x000000ff08147207 */ /* 0x004fe40002000000 */
[----:B------:R-:W-:Y:S02]  /*2bf0*/  SEL R23, R9, RZ, P4 ;  /* 0x000000ff09177207 */ /* 0x000fe40002000000 */
[----:B------:R-:W-:Y:S02]  /*2c00*/  CS2R R8, SRZ ;  /* 0x0000000000087805 */ /* 0x000fe4000001ff00 */
[----:B------:R-:W-:Y:S02]  /*2c10*/  SEL R22, R10, RZ, P4 ;  /* 0x000000ff0a167207 */ /* 0x000fe40002000000 */
[----:B------:R-:W-:Y:S02]  /*2c20*/  SEL R61, R11, RZ, P4 ;  /* 0x000000ff0b3d7207 */ /* 0x000fe40002000000 */
[----:B------:R-:W-:-:S06]  /*2c30*/  CS2R R10, SRZ ;  /* 0x00000000000a7805 */ /* 0x000fcc000001ff00 */
[----:B------:R-:W2:Y:S01]  /*2c40*/  @P0 LDG.E.EL.128 R8, desc[UR4][R70.64+-0x100] ;  /* 0xffff000446080981 */ /* 0x000ea2000c2e1d00 */
[----:B------:R-:W-:Y:S01]  /*2c50*/  FFMA R51, R16, R27, R19 ;  /* 0x0000001b10337223 */ /* 0x000fe20000000013 */
[----:B------:R-:W-:Y:S02]  /*2c60*/  FFMA R50, R21, R26, R18 ;  /* 0x0000001a15327223 */ /* 0x000fe40000000012 */
[----:B------:R-:W0:Y:S01]  /*2c70*/  LDC.64 R26, c[0x0][0x2a0] ;  /* 0x0000a800ff1a7b82 */ /* 0x000e220000000a00 */
[----:B------:R-:W-:Y:S01]  /*2c80*/  FFMA R52, R17, R55, R62 ;  /* 0x0000003711347223 */ /* 0x000fe2000000003e */
[----:B------:R-:W-:Y:S01]  /*2c90*/  FFMA R65, R22, R65, R63 ;  /* 0x0000004116417223 */ /* 0x000fe2000000003f */
[----:B------:R-:W-:Y:S01]  /*2ca0*/  CS2R R18, SRZ ;  /* 0x0000000000127805 */ /* 0x000fe2000001ff00 */
[----:B0-----:R-:W-:Y:S01]  /*2cb0*/  IMAD.WIDE R62, R5, 0x4, R26 ;  /* 0x00000004053e7825 */ /* 0x001fe200078e021a */
[----:B---3--:R-:W-:Y:S02]  /*2cc0*/  SEL R16, R15, RZ, P0 ;  /* 0x000000ff0f107207 */ /* 0x008fe40000000000 */
[----:B--2---:R-:W-:-:S05]  /*2cd0*/  SEL R11, R11, RZ, P0 ;  /* 0x000000ff0b0b7207 */ /* 0x004fca0000000000 */
[----:B------:R-:W-:Y:S01]  /*2ce0*/  FFMA R56, R11, R56, R16 ;  /* 0x000000380b387223 */ /* 0x000fe20000000010 */
[----:B------:R-:W-:-:S06]  /*2cf0*/  CS2R R16, SRZ ;  /* 0x0000000000107805 */ /* 0x000fcc000001ff00 */
[----:B------:R-:W2:Y:S01]  /*2d00*/  @P3 LDG.E.EL.128 R16, desc[UR4][R62.64+-0x380] ;  /* 0xfffc80043e103981 */ /* 0x000ea2000c2e1d00 */
[----:B------:R-:W-:Y:S02]  /*2d10*/  FFMA R66, R61, R66, R60 ;  /* 0x000000423d427223 */ /* 0x000fe4000000003c */
[----:B------:R-:W0:Y:S01]  /*2d20*/  LDC.64 R60, c[0x0][0x2a8] ;  /* 0x0000aa00ff3c7b82 */ /* 0x000e220000000a00 */
[----:B------:R-:W-:Y:S01]  /*2d30*/  FFMA R64, R23, R64, R58 ;  /* 0x0000004017407223 */ /* 0x000fe2000000003a */
[----:B------:R-:W-:Y:S01]  /*2d40*/  FFMA R67, R20, R67, R59 ;  /* 0x0000004314437223 */ /* 0x000fe2000000003b */
[----:B------:R-:W-:Y:S02]  /*2d50*/  CS2R R20, SRZ ;  /* 0x0000000000147805 */ /* 0x000fe4000001ff00 */
[----:B------:R-:W-:Y:S01]  /*2d60*/  CS2R R22, SRZ ;  /* 0x0000000000167805 */ /* 0x000fe2000001ff00 */
[----:B------:R-:W-:Y:S01]  /*2d70*/  FMUL R37, R24, R37 ;  /* 0x0000002518257220 */ /* 0x000fe20000400000 */
[----:B------:R-:W-:Y:S01]  /*2d80*/  FMUL R36, R25, R36 ;  /* 0x0000002419247220 */ /* 0x000fe20000400000 */
[----:B------:R-:W-:-:S02]  /*2d90*/  CS2R R24, SRZ ;  /* 0x0000000000187805 */ /* 0x000fc4000001ff00 */
[----:B------:R-:W-:Y:S01]  /*2da0*/  CS2R R26, SRZ ;  /* 0x00000000001a7805 */ /* 0x000fe2000001ff00 */
[----:B------:R1:W3:Y:S01]  /*2db0*/  @P2 LDG.E.EL.128 R20, desc[UR4][R62.64+-0x380] ;  /* 0xfffc80043e142981 */ /* 0x0002e2000c2e1d00 */
[----:B0-----:R-:W-:-:S05]  /*2dc0*/  IMAD.WIDE R58, R5, 0x4, R60 ;  /* 0x00000004053a7825 */ /* 0x001fca00078e023c */
[----:B------:R-:W4:Y:S01]  /*2dd0*/  @P3 LDG.E.EL.128 R24, desc[UR4][R58.64+-0x380] ;  /* 0xfffc80043a183981 */ /* 0x000f22000c2e1d00 */
[----:B--2---:R-:W-:Y:S02]  /*2de0*/  SEL R60, R16, RZ, P3 ;  /* 0x000000ff103c7207 */ /* 0x004fe40001800000 */
[----:B------:R-:W-:Y:S02]  /*2df0*/  SEL R11, R17, RZ, P3 ;  /* 0x000000ff110b7207 */ /* 0x000fe40001800000 */
[----:B------:R-:W-:Y:S02]  /*2e00*/  CS2R R16, SRZ ;  /* 0x0000000000107805 */ /* 0x000fe4000001ff00 */
[----:B------:R-:W-:Y:S02]  /*2e10*/  SEL R15, R18, RZ, P3 ;  /* 0x000000ff120f7207 */ /* 0x000fe40001800000 */
[----:B-1----:R-:W-:Y:S02]  /*2e20*/  SEL R62, R19, RZ, P3 ;  /* 0x000000ff133e7207 */ /* 0x002fe40001800000 */
[----:B------:R-:W-:-:S06]  /*2e30*/  CS2R R18, SRZ ;  /* 0x0000000000127805 */ /* 0x000fcc000001ff00 */
[----:B------:R0:W2:Y:S01]  /*2e40*/  @P2 LDG.E.EL.128 R16, desc[UR4][R58.64+-0x380] ;  /* 0xfffc80043a102981 */ /* 0x0000a2000c2e1d00 */
[----:B------:R-:W-:Y:S01]  /*2e50*/  FMUL R61, R53, R38 ;  /* 0x00000026353d7220 */ /* 0x000fe20000400000 */
[----:B----4-:R-:W-:Y:S02]  /*2e60*/  SEL R55, R24, RZ, P3 ;  /* 0x000000ff18377207 */ /* 0x010fe40001800000 */
[----:B------:R-:W-:Y:S02]  /*2e70*/  SEL R24, R25, RZ, P3 ;  /* 0x000000ff19187207 */ /* 0x000fe40001800000 */
[----:B------:R-:W-:Y:S02]  /*2e80*/  SEL R68, R26, RZ, P3 ;  /* 0x000000ff1a447207 */ /* 0x000fe40001800000 */
[----:B---3--:R-:W-:Y:S02]  /*2e90*/  SEL R25, R20, RZ, P2 ;  /* 0x000000ff14197207 */ /* 0x008fe40001000000 */
[----:B------:R-:W-:-:S02]  /*2ea0*/  SEL R26, R21, RZ, P2 ;  /* 0x000000ff151a7207 */ /* 0x000fc40001000000 */
[----:B------:R-:W0:Y:S01]  /*2eb0*/  LDC.64 R20, c[0x0][0x230] ;  /* 0x00008c00ff147b82 */ /* 0x000e220000000a00 */
[----:B------:R-:W-:Y:S01]  /*2ec0*/  SEL R22, R22, RZ, P2 ;  /* 0x000000ff16167207 */ /* 0x000fe20001000000 */
[----:B------:R-:W-:Y:S01]  /*2ed0*/  FMUL R39, R54, R39 ;  /* 0x0000002736277220 */ /* 0x000fe20000400000 */
[----:B------:R-:W-:Y:S01]  /*2ee0*/  FFMA R15, R15, R44, R68 ;  /* 0x0000002c0f0f7223 */ /* 0x000fe20000000044 */
[----:B------:R-:W-:Y:S01]  /*2ef0*/  SEL R38, R23, RZ, P2 ;  /* 0x000000ff17267207 */ /* 0x000fe20001000000 */
[----:B0-----:R-:W-:Y:S01]  /*2f00*/  IMAD.WIDE R58, R5, 0x4, R20 ;  /* 0x00000004053a7825 */ /* 0x001fe200078e0214 */
[----:B------:R-:W-:Y:S02]  /*2f10*/  CS2R R20, SRZ ;  /* 0x0000000000147805 */ /* 0x000fe4000001ff00 */
[----:B--2---:R-:W-:Y:S02]  /*2f20*/  SEL R53, R17, RZ, P2 ;  /* 0x000000ff11357207 */ /* 0x004fe40001000000 */
[----:B------:R-:W-:-:S02]  /*2f30*/  SEL R17, R18, RZ, P2 ;  /* 0x000000ff12117207 */ /* 0x000fc40001000000 */
[----:B------:R-:W-:Y:S02]  /*2f40*/  SEL R63, R19, RZ, P2 ;  /* 0x000000ff133f7207 */ /* 0x000fe40001000000 */
[----:B------:R-:W0:Y:S01]  /*2f50*/  LDC.64 R18, c[0x0][0x228] ;  /* 0x00008a00ff127b82 */ /* 0x000e220000000a00 */
[----:B------:R-:W-:Y:S01]  /*2f60*/  SEL R54, R16, RZ, P2 ;  /* 0x000000ff10367207 */ /* 0x000fe20001000000 */
[----:B------:R-:W-:Y:S01]  /*2f70*/  FFMA R61, R22, R61, R17 ;  /* 0x0000003d163d7223 */ /* 0x000fe20000000011 */
[----:B------:R-:W-:Y:S02]  /*2f80*/  CS2R R16, SRZ ;  /* 0x0000000000107805 */ /* 0x000fe4000001ff00 */
[----:B------:R-:W-:-:S06]  /*2f90*/  CS2R R22, SRZ ;  /* 0x0000000000167805 */ /* 0x000fcc000001ff00 */
[----:B------:R-:W2:Y:S01]  /*2fa0*/  @P6 LDG.E.EL.128 R20, desc[UR4][R58.64] ;  /* 0x000000043a146981 */ /* 0x000ea2000c2e1d00 */
[----:B0-----:R-:W-:Y:S01]  /*2fb0*/  IMAD.WIDE R68, R5, 0x4, R18 ;  /* 0x0000000405447825 */ /* 0x001fe200078e0212 */
[----:B------:R-:W-:-:S06]  /*2fc0*/  CS2R R18, SRZ ;  /* 0x0000000000127805 */ /* 0x000fcc000001ff00 */
[----:B------:R-:W3:Y:S01]  /*2fd0*/  @P6 LDG.E.EL.128 R16, desc[UR4][R68.64] ;  /* 0x0000000444106981 */ /* 0x000ee2000c2e1d00 */
[----:B------:R-:W-:Y:S01]  /*2fe0*/  SEL R27, R27, RZ, P3 ;  /* 0x000000ff1b1b7207 */ /* 0x000fe20001800000 */
[----:B------:R-:W-:Y:S01]  /*2ff0*/  FFMA R45, R60, R45, R55 ;  /* 0x0000002d3c2d7223 */ /* 0x000fe20000000037 */
[----:B------:R-:W-:Y:S01]  /*3000*/  FFMA R11, R11, R46, R24 ;  /* 0x0000002e0b0b7223 */ /* 0x000fe20000000018 */
[----:B------:R-:W-:Y:S02]  /*3010*/  ISETP.GE.AND P2, PT, R57, 0x132400, PT ;  /* 0x001324003900780c */ /* 0x000fe40003f46270 */
[----:B------:R-:W-:Y:S01]  /*3020*/  FFMA R47, R62, R47, R27 ;  /* 0x0000002f3e2f7223 */ /* 0x000fe2000000001b */
[----:B--2---:R-:W-:Y:S02]  /*3030*/  SEL R57, R20, RZ, P6 ;  /* 0x000000ff14397207 */ /* 0x004fe40003000000 */
[----:B------:R-:W-:Y:S02]  /*3040*/  SEL R46, R21, RZ, P6 ;  /* 0x000000ff152e7207 */ /* 0x000fe40003000000 */
[----:B------:R-:W-:-:S02]  /*3050*/  CS2R R20, SRZ ;  /* 0x0000000000147805 */ /* 0x000fc4000001ff00 */
[----:B------:R-:W-:Y:S02]  /*3060*/  SEL R71, R22, RZ, P6 ;  /* 0x000000ff16477207 */ /* 0x000fe40003000000 */
[----:B------:R-:W-:Y:S02]  /*3070*/  SEL R60, R23, RZ, P6 ;  /* 0x000000ff173c7207 */ /* 0x000fe40003000000 */
[----:B------:R-:W-:-:S06]  /*3080*/  CS2R R22, SRZ ;  /* 0x0000000000167805 */ /* 0x000fcc000001ff00 */
[----:B------:R-:W2:Y:S01]  /*3090*/  @P1 LDG.E.EL.128 R20, desc[UR4][R58.64] ;  /* 0x000000043a141981 */ /* 0x000ea2000c2e1d00 */
[----:B---3--:R-:W-:Y:S02]  /*30a0*/  SEL R24, R16, RZ, P6 ;  /* 0x000000ff10187207 */ /* 0x008fe40003000000 */
[----:B------:R-:W-:Y:S02]  /*30b0*/  SEL R27, R17, RZ, P6 ;  /* 0x000000ff111b7207 */ /* 0x000fe40003000000 */
[----:B------:R-:W-:Y:S02]  /*30c0*/  CS2R R16, SRZ ;  /* 0x0000000000107805 */ /* 0x000fe4000001ff00 */
[----:B------:R-:W-:Y:S02]  /*30d0*/  SEL R44, R18, RZ, P6 ;  /* 0x000000ff122c7207 */ /* 0x000fe40003000000 */
[----:B------:R-:W-:Y:S02]  /*30e0*/  SEL R55, R19, RZ, P6 ;  /* 0x000000ff13377207 */ /* 0x000fe40003000000 */
[----:B------:R-:W-:-:S06]  /*30f0*/  CS2R R18, SRZ ;  /* 0x0000000000127805 */ /* 0x000fcc000001ff00 */
[----:B------:R-:W3:Y:S01]  /*3100*/  @P1 LDG.E.EL.128 R16, desc[UR4][R68.64] ;  /* 0x0000000444101981 */ /* 0x000ee2000c2e1d00 */
[----:B------:R-:W-:Y:S01]  /*3110*/  FFMA R24, R24, R41, R57 ;  /* 0x0000002918187223 */ /* 0x000fe20000000039 */
[----:B------:R-:W-:Y:S01]  /*3120*/  FMUL R2, R29, R2 ;  /* 0x000000021d027220 */ /* 0x000fe20000400000 */
[----:B------:R-:W-:Y:S01]  /*3130*/  FFMA R38, R38, R39, R63 ;  /* 0x0000002726267223 */ /* 0x000fe2000000003f */
[----:B------:R-:W-:Y:S01]  /*3140*/  FFMA R25, R25, R36, R54 ;  /* 0x0000002419197223 */ /* 0x000fe20000000036 */
[----:B------:R-:W-:Y:S01]  /*3150*/  FFMA R26, R26, R37, R53 ;  /* 0x000000251a1a7223 */ /* 0x000fe20000000035 */
[----:B------:R-:W-:Y:S01]  /*3160*/  FFMA R27, R27, R40, R46 ;  /* 0x000000281b1b7223 */ /* 0x000fe2000000002e */
[----:B------:R-:W-:Y:S01]  /*3170*/  FFMA R43, R44, R43, R71 ;  /* 0x0000002b2c2b7223 */ /* 0x000fe20000000047 */
[----:B------:R-:W-:Y:S01]  /*3180*/  FFMA R42, R55, R42, R60 ;  /* 0x0000002a372a7223 */ /* 0x000fe2000000003c */
[----:B------:R-:W-:Y:S02]  /*3190*/  SEL R14, R14, RZ, P0 ;  /* 0x000000ff0e0e7207 */ /* 0x000fe40000000000 */
[----:B------:R-:W-:-:S02]  /*31a0*/  SEL R13, R13, RZ, P0 ;  /* 0x000000ff0d0d7207 */ /* 0x000fc40000000000 */
[----:B------:R-:W-:Y:S02]  /*31b0*/  ISETP.GE.U32.AND P4, PT, R6, 0x60, PT ;  /* 0x000000600600780c */ /* 0x000fe40003f86070 */
[----:B------:R-:W-:Y:S02]  /*31c0*/  ISETP.NE.AND P5, PT, R0, 0x40, PT ;  /* 0x000000400000780c */ /* 0x000fe40003fa5270 */
[----:B------:R-:W-:Y:S02]  /*31d0*/  ISETP.GT.AND P6, PT, R5, 0xdf, PT ;  /* 0x000000df0500780c */ /* 0x000fe40003fc4270 */
[----:B------:R-:W-:Y:S02]  /*31e0*/  FSETP.GEU.AND P3, PT, R65, RZ, PT ;  /* 0x000000ff4100720b */ /* 0x000fe40003f6e000 */
[----:B--2---:R-:W-:Y:S02]  /*31f0*/  SEL R37, R20, RZ, P1 ;  /* 0x000000ff14257207 */ /* 0x004fe40000800000 */
[----:B------:R-:W-:-:S02]  /*3200*/  SEL R36, R21, RZ, P1 ;  /* 0x000000ff15247207 */ /* 0x000fc40000800000 */
[----:B------:R-:W-:Y:S02]  /*3210*/  SEL R39, R22, RZ, P1 ;  /* 0x000000ff16277207 */ /* 0x000fe40000800000 */
[----:B------:R-:W-:Y:S02]  /*3220*/  SEL R40, R23, RZ, P1 ;  /* 0x000000ff17287207 */ /* 0x000fe40000800000 */
[----:B---3--:R-:W-:Y:S02]  /*3230*/  SEL R29, R17, RZ, P1 ;  /* 0x000000ff111d7207 */ /* 0x008fe40000800000 */
[----:B------:R-:W-:Y:S02]  /*3240*/  SEL R16, R16, RZ, P1 ;  /* 0x000000ff10107207 */ /* 0x000fe40000800000 */
[----:B------:R-:W-:Y:S02]  /*3250*/  SEL R18, R18, RZ, P1 ;  /* 0x000000ff12127207 */ /* 0x000fe40000800000 */
[----:B------:R-:W-:-:S02]  /*3260*/  SEL R17, R19, RZ, P1 ;  /* 0x000000ff13117207 */ /* 0x000fc40000800000 */
[----:B------:R-:W-:-:S04]  /*3270*/  FSETP.GEU.AND P1, PT, R24, RZ, PT ;  /* 0x000000ff1800720b */ /* 0x000fc80003f2e000 */
[----:B------:R-:W-:Y:S02]  /*3280*/  SEL R19, RZ, 0x1, P1 ;  /* 0x00000001ff137807 */ /* 0x000fe40000800000 */
[----:B------:R-:W-:-:S04]  /*3290*/  FSETP.GEU.AND P1, PT, R27, RZ, PT ;  /* 0x000000ff1b00720b */ /* 0x000fc80003f2e000 */
[----:B------:R-:W-:Y:S02]  /*32a0*/  SEL R20, RZ, 0x1fffe, P1 ;  /* 0x0001fffeff147807 */ /* 0x000fe40000800000 */
[----:B------:R-:W-:Y:S01]  /*32b0*/  FSETP.GEU.AND P1, PT, R43, RZ, PT ;  /* 0x000000ff2b00720b */ /* 0x000fe20003f2e000 */
[----:B------:R-:W-:-:S03]  /*32c0*/  FFMA R33, R16, R33, R37 ;  /* 0x0000002110217223 */ /* 0x000fc60000000025 */
        /* <DEDUP_REMOVED lines=10> */
[----:B------:R-:W-:-:S04]  /*3370*/  FSETP.GEU.AND P1, PT, R35, RZ, PT ;  /* 0x000000ff2300720b */ /* 0x000fc80003f2e000 */
        /* <DEDUP_REMOVED lines=17> */
[----:B------:R-:W-:Y:S01]  /*3490*/  FSETP.GEU.AND P1, PT, R38, RZ, PT ;  /* 0x000000ff2600720b */ /* 0x000fe20003f2e000 */
[----:B------:R-:W-:-:S03]  /*34a0*/  IMAD.IADD R19, R19, 0x1, R20 ;  /* 0x0000000113137824 */ /* 0x000fc600078e0214 */
[----:B------:R-:W-:Y:S01]  /*34b0*/  SEL R41, RZ, 0x1, P1 ;  /* 0x00000001ff297807 */ /* 0x000fe20000800000 */
[----:B------:R-:W-:Y:S01]  /*34c0*/  IMAD.IADD R37, R37, 0x1, R40 ;  /* 0x0000000125257824 */ /* 0x000fe200078e0228 */
[----:B------:R-:W-:-:S03]  /*34d0*/  LOP3.LUT R19, R19, 0x3, RZ, 0xc0, !PT ;  /* 0x0000000313137812 */ /* 0x000fc600078ec0ff */
[----:B------:R-:W-:Y:S01]  /*34e0*/  IMAD.IADD R41, R41, 0x1, R46 ;  /* 0x0000000129297824 */ /* 0x000fe200078e022e */
[----:B------:R-:W-:Y:S01]  /*34f0*/  IADD3 R16, R19, R21, R16 ;  /* 0x0000001513107210 */ /* 0x000fe20007ffe010 */
[----:B------:R-:W-:-:S03]  /*3500*/  IMAD.IADD R22, R22, 0x1, R23 ;  /* 0x0000000116167824 */ /* 0x000fc600078e0217 */
[----:B------:R-:W-:Y:S02]  /*3510*/  LOP3.LUT R41, R41, 0x3, RZ, 0xc0, !PT ;  /* 0x0000000329297812 */ /* 0x000fe400078ec0ff */
[----:B------:R-:W-:Y:S02]  /*3520*/  LOP3.LUT R37, R37, 0x3, RZ, 0xc0, !PT ;  /* 0x0000000325257812 */ /* 0x000fe400078ec0ff */
[----:B------:R-:W-:Y:S01]  /*3530*/  IADD3 R39, R41, R44, R39 ;  /* 0x0000002c29277210 */ /* 0x000fe20007ffe027 */
[----:B------:R-:W-:Y:S01]  /*3540*/  IMAD.SHL.U32 R16, R16, 0x100, RZ ;  /* 0x0000010010107824 */ /* 0x000fe200078e00ff */
[----:B------:R-:W-:Y:S02]  /*3550*/  IADD3 R29, R37, R36, R29 ;  /* 0x00000024251d7210 */ /* 0x000fe40007ffe01d */
[----:B------:R-:W-:Y:S02]  /*3560*/  LOP3.LUT R22, R22, 0x3, RZ, 0xc0, !PT ;  /* 0x0000000316167812 */ /* 0x000fe400078ec0ff */
[----:B------:R-:W-:-:S02]  /*3570*/  LOP3.LUT R20, R39, 0xf, RZ, 0xc0, !PT ;  /* 0x0000000f27147812 */ /* 0x000fc400078ec0ff */
[----:B------:R-:W-:Y:S02]  /*3580*/  IADD3 R17, R22, R17, R18 ;  /* 0x0000001116117210 */ /* 0x000fe40007ffe012 */
[----:B------:R-:W-:Y:S01]  /*3590*/  LOP3.LUT R16, R16, 0xf00, RZ, 0xe2, !PT ;  /* 0x00000f0010107812 */ /* 0x000fe200078ee2ff */
[----:B------:R-:W-:-:S04]  /*35a0*/  IMAD R20, R29, 0x10, R20 ;  /* 0x000000101d147824 */ /* 0x000fc800078e0214 */
[----:B------:R-:W-:Y:S01]  /*35b0*/  IMAD R16, R17, 0x1000, R16 ;  /* 0x0000100011107824 */ /* 0x000fe200078e0210 */
[----:B------:R-:W-:Y:S02]  /*35c0*/  LOP3.LUT R17, R20, 0xff, RZ, 0xc0, !PT ;  /* 0x000000ff14117812 */ /* 0x000fe400078ec0ff */
[----:B------:R-:W-:-:S03]  /*35d0*/  SEL R18, R9, RZ, P0 ;  /* 0x000000ff09127207 */ /* 0x000fc60000000000 */
[----:B------:R-:W-:Y:S01]  /*35e0*/  IMAD.IADD R16, R16, 0x1, R17 ;  /* 0x0000000110107824 */ /* 0x000fe200078e0211 */
[----:B------:R-:W-:Y:S02]  /*35f0*/  SEL R9, R10, RZ, P0 ;  /* 0x000000ff0a097207 */ /* 0x000fe40000000000 */
[----:B------:R-:W-:Y:S02]  /*3600*/  SEL R10, R12, RZ, P0 ;  /* 0x000000ff0c0a7207 */ /* 0x000fe40000000000 */
[----:B------:R-:W-:Y:S02]  /*3610*/  LOP3.LUT R12, R16, 0xffff, RZ, 0xc0, !PT ;  /* 0x0000ffff100c7812 */ /* 0x000fe400078ec0ff */
[----:B------:R-:W-:Y:S02]  /*3620*/  SEL R19, R8, RZ, P0 ;  /* 0x000000ff08137207 */ /* 0x000fe40000000000 */
[----:B------:R-:W-:Y:S01]  /*3630*/  SHF.R.U32.HI R8, RZ, 0x7, R12 ;  /* 0x00000007ff087819 */ /* 0x000fe2000001160c */
[----:B------:R-:W-:Y:S01]  /*3640*/  FFMA R2, R9, R2, R14 ;  /* 0x0000000209027223 */ /* 0x000fe2000000000e */
[----:B------:R-:W-:-:S02]  /*3650*/  SHF.R.U32.HI R9, RZ, 0x6, R12 ;  /* 0x00000006ff097819 */ /* 0x000fc4000001160c */
[----:B------:R-:W-:Y:S02]  /*3660*/  LOP3.LUT R8, R8, 0x1, RZ, 0xc0, !PT ;  /* 0x0000000108087812 */ /* 0x000fe400078ec0ff */
[----:B------:R-:W-:Y:S02]  /*3670*/  FSEL R38, R38, RZ, P1 ;  /* 0x000000ff26267208 */ /* 0x000fe40000800000 */
[----:B------:R-:W-:Y:S02]  /*3680*/  ISETP.NE.U32.AND P1, PT, R8, 0x1, PT ;  /* 0x000000010800780c */ /* 0x000fe40003f25070 */
[----:B------:R-:W-:Y:S02]  /*3690*/  LOP3.LUT R9, R9, 0x1, RZ, 0xc0, !PT ;  /* 0x0000000109097812 */ /* 0x000fe400078ec0ff */
[----:B------:R-:W-:Y:S02]  /*36a0*/  SHF.R.U32.HI R8, RZ, 0x5, R12 ;  /* 0x00000005ff087819 */ /* 0x000fe4000001160c */
[----:B------:R-:W-:-:S02]  /*36b0*/  FSETP.GEU.AND P0, PT, R28, RZ, PT ;  /* 0x000000ff1c00720b */ /* 0x000fc40003f0e000 */
[----:B------:R-:W-:Y:S02]  /*36c0*/  FSEL R45, R45, RZ, P1 ;  /* 0x000000ff2d2d7208 */ /* 0x000fe40000800000 */
[----:B------:R-:W-:Y:S02]  /*36d0*/  ISETP.NE.U32.AND P1, PT, R9, 0x1, PT ;  /* 0x000000010900780c */ /* 0x000fe40003f25070 */
[----:B------:R-:W-:Y:S01]  /*36e0*/  LOP3.LUT R8, R8, 0x1, RZ, 0xc0, !PT ;  /* 0x0000000108087812 */ /* 0x000fe200078ec0ff */
[----:B------:R-:W-:Y:S01]  /*36f0*/  FFMA R7, R18, R7, R13 ;  /* 0x0000000712077223 */ /* 0x000fe2000000000d */
[----:B------:R-:W-:Y:S02]  /*3700*/  FSEL R28, R28, RZ, P0 ;  /* 0x000000ff1c1c7208 */ /* 0x000fe40000000000 */
[----:B------:R-:W-:Y:S02]  /*3710*/  SHF.R.U32.HI R9, RZ, 0x4, R12 ;  /* 0x00000004ff097819 */ /* 0x000fe4000001160c */
[----:B------:R-:W-:-:S02]  /*3720*/  FSETP.GEU.AND P0, PT, R30, RZ, PT ;  /* 0x000000ff1e00720b */ /* 0x000fc40003f0e000 */
[----:B------:R-:W-:Y:S02]  /*3730*/  FSEL R13, R11, RZ, P1 ;  /* 0x000000ff0b0d7208 */ /* 0x000fe40000800000 */
[----:B------:R-:W-:Y:S02]  /*3740*/  ISETP.NE.U32.AND P1, PT, R8, 0x1, PT ;  /* 0x000000010800780c */ /* 0x000fe40003f25070 */
[----:B------:R-:W-:Y:S02]  /*3750*/  LOP3.LUT R9, R9, 0x1, RZ, 0xc0, !PT ;  /* 0x0000000109097812 */ /* 0x000fe400078ec0ff */
        /* <DEDUP_REMOVED lines=18> */
[----:B------:R-:W-:Y:S01]  /*3880*/  FSEL R8, R50, RZ, P0 ;  /* 0x000000ff32087208 */ /* 0x000fe20000000000 */
[----:B------:R-:W-:Y:S01]  /*3890*/  FFMA R4, R19, R4, R10 ;  /* 0x0000000413047223 */ /* 0x000fe2000000000a */
[----:B------:R-:W-:Y:S02]  /*38a0*/  FSETP.GEU.AND P0, PT, R51, RZ, PT ;  /* 0x000000ff3300720b */ /* 0x000fe40003f0e000 */
[----:B------:R-:W-:-:S02]  /*38b0*/  FSEL R26, R26, RZ, P1 ;  /* 0x000000ff1a1a7208 */ /* 0x000fc40000800000 */
[----:B------:R-:W-:Y:S02]  /*38c0*/  SHF.R.U32.HI R10, RZ, 0xf, R12 ;  /* 0x0000000fff0a7819 */ /* 0x000fe4000001160c */
[----:B------:R-:W-:Y:S02]  /*38d0*/  ISETP.NE.U32.AND P1, PT, R14, 0x1, PT ;  /* 0x000000010e00780c */ /* 0x000fe40003f25070 */
[----:B------:R-:W-:Y:S02]  /*38e0*/  FSEL R9, R51, RZ, P0 ;  /* 0x000000ff33097208 */ /* 0x000fe40000000000 */
[----:B------:R-:W-:Y:S02]  /*38f0*/  FSETP.GEU.AND P0, PT, R52, RZ, PT ;  /* 0x000000ff3400720b */ /* 0x000fe40003f0e000 */
[----:B------:R-:W-:Y:S02]  /*3900*/  LOP3.LUT R11, R10, 0x1, RZ, 0xc0, !PT ;  /* 0x000000010a0b7812 */ /* 0x000fe400078ec0ff */
[----:B------:R-:W-:-:S02]  /*3910*/  FSEL R61, R61, RZ, P1 ;  /* 0x000000ff3d3d7208 */ /* 0x000fc40000800000 */
[----:B------:R-:W-:Y:S02]  /*3920*/  FSETP.GEU.AND P1, PT, R49, RZ, PT ;  /* 0x000000ff3100720b */ /* 0x000fe40003f2e000 */
[----:B------:R-:W-:Y:S02]  /*3930*/  FSEL R10, R52, RZ, P0 ;  /* 0x000000ff340a7208 */ /* 0x000fe40000000000 */
[----:B------:R-:W-:Y:S02]  /*3940*/  ISETP.NE.U32.AND P0, PT, R11, 0x1, PT ;  /* 0x000000010b00780c */ /* 0x000fe40003f05070 */
[----:B------:R-:W-:Y:S02]  /*3950*/  FSEL R11, R49, RZ, P1 ;  /* 0x000000ff310b7208 */ /* 0x000fe40000800000 */
[----:B------:R-:W-:Y:S02]  /*3960*/  FSETP.GEU.AND P1, PT, R67, RZ, PT ;  /* 0x000000ff4300720b */ /* 0x000fe40003f2e000 */
[----:B------:R-:W-:-:S02]  /*3970*/  @P4 FSEL R28, R45, RZ, P6 ;  /* 0x000000ff2d1c4208 */ /* 0x000fc40003000000 */
[----:B------:R-:W-:Y:S02]  /*3980*/  @P4 FSEL R30, R15, RZ, P6 ;  /* 0x000000ff0f1e4208 */ /* 0x000fe40003000000 */
[----:B------:R-:W-:Y:S01]  /*3990*/  @!P5 FSEL R28, R67, RZ, P1 ;  /* 0x000000ff431cd208 */ /* 0x000fe20000800000 */
[----:B------:R-:W0:Y:S01]  /*39a0*/  LDC.64 R14, c[0x0][0x2b0] ;  /* 0x0000ac00ff0e7b82 */ /* 0x000e220000000a00 */
[----:B------:R-:W-:Y:S02]  /*39b0*/  FSETP.GEU.AND P1, PT, R64, RZ, PT ;  /* 0x000000ff4000720b */ /* 0x000fe40003f2e000 */
[----:B------:R-:W-:Y:S02]  /*39c0*/  @P4 FSEL R29, R13, RZ, P6 ;  /* 0x000000ff0d1d4208 */ /* 0x000fe40003000000 */
[----:B------:R-:W-:Y:S02]  /*39d0*/  @P4 FSEL R31, R47, RZ, P6 ;  /* 0x000000ff2f1f4208 */ /* 0x000fe40003000000 */
[----:B------:R-:W-:-:S02]  /*39e0*/  @P4 FSEL R8, R25, RZ, P6 ;  /* 0x000000ff19084208 */ /* 0x000fc40003000000 */
[----:B------:R-:W-:Y:S02]  /*39f0*/  @P4 FSEL R9, R26, RZ, P6 ;  /* 0x000000ff1a094208 */ /* 0x000fe40003000000 */
[----:B------:R-:W-:Y:S02]  /*3a00*/  @P4 FSEL R10, R61, RZ, P6 ;  /* 0x000000ff3d0a4208 */ /* 0x000fe40003000000 */
[----:B------:R-:W-:Y:S02]  /*3a10*/  @P4 FSEL R11, R38, RZ, P6 ;  /* 0x000000ff260b4208 */ /* 0x000fe40003000000 */
[----:B------:R-:W-:Y:S02]  /*3a20*/  SHF.R.U32.HI R0, RZ, 0x9, R12 ;  /* 0x00000009ff007819 */ /* 0x000fe4000001160c */
[----:B------:R-:W-:Y:S02]  /*3a30*/  ISETP.GE.AND P6, PT, R5, 0x40, PT ;  /* 0x000000400500780c */ /* 0x000fe40003fc6270 */
[----:B------:R-:W-:-:S02]  /*3a40*/  FSETP.GEU.AND P4, PT, R66, RZ, PT ;  /* 0x000000ff4200720b */ /* 0x000fc40003f8e000 */
[----:B------:R-:W-:Y:S02]  /*3a50*/  @!P5 FSEL R29, R64, RZ, P1 ;  /* 0x000000ff401dd208 */ /* 0x000fe40000800000 */
[----:B------:R-:W-:Y:S02]  /*3a60*/  LOP3.LUT R0, R0, 0x1, RZ, 0xc0, !PT ;  /* 0x0000000100007812 */ /* 0x000fe400078ec0ff */
[----:B------:R-:W-:Y:S02]  /*3a70*/  FSETP.GEU.AND P1, PT, R4, RZ, PT ;  /* 0x000000ff0400720b */ /* 0x000fe40003f2e000 */
[----:B------:R-:W-:Y:S02]  /*3a80*/  SHF.R.U32.HI R6, RZ, 0x8, R12 ;  /* 0x00000008ff067819 */ /* 0x000fe4000001160c */
[----:B------:R-:W-:Y:S02]  /*3a90*/  @!P5 FSEL R30, R65, RZ, P3 ;  /* 0x000000ff411ed208 */ /* 0x000fe40001800000 */
[----:B------:R-:W-:-:S02]  /*3aa0*/  @!P5 FSEL R31, R66, RZ, P4 ;  /* 0x000000ff421fd208 */ /* 0x000fc40002000000 */
[----:B------:R-:W-:Y:S02]  /*3ab0*/  FSETP.GEU.AND P3, PT, R7, RZ, PT ;  /* 0x000000ff0700720b */ /* 0x000fe40003f6e000 */
[----:B------:R-:W-:Y:S02]  /*3ac0*/  ISETP.NE.U32.AND P4, PT, R0, 0x1, PT ;  /* 0x000000010000780c */ /* 0x000fe40003f85070 */
[----:B------:R-:W-:Y:S02]  /*3ad0*/  @!P5 FSEL R8, R4, RZ, P1 ;  /* 0x000000ff0408d208 */ /* 0x000fe40000800000 */
[----:B------:R-:W-:Y:S02]  /*3ae0*/  LOP3.LUT R6, R6, 0x1, RZ, 0xc0, !PT ;  /* 0x0000000106067812 */ /* 0x000fe400078ec0ff */
[--C-:B------:R-:W-:Y:S02]  /*3af0*/  SHF.R.U32.HI R0, RZ, 0xb, R12.reuse ;  /* 0x0000000bff007819 */ /* 0x100fe4000001160c */
[----:B------:R-:W-:-:S02]  /*3b00*/  SHF.R.U32.HI R4, RZ, 0xa, R12 ;  /* 0x0000000aff047819 */ /* 0x000fc4000001160c */
[----:B------:R-:W-:Y:S02]  /*3b10*/  @!P5 FSEL R9, R7, RZ, P3 ;  /* 0x000000ff0709d208 */ /* 0x000fe40001800000 */
[----:B------:R-:W-:Y:S02]  /*3b20*/  FSETP.GEU.AND P1, PT, R2, RZ, PT ;  /* 0x000000ff0200720b */ /* 0x000fe40003f2e000 */
[----:B------:R-:W-:Y:S02]  /*3b30*/  ISETP.NE.U32.AND P3, PT, R6, 0x1, PT ;  /* 0x000000010600780c */ /* 0x000fe40003f65070 */
[----:B------:R-:W-:Y:S02]  /*3b40*/  LOP3.LUT R0, R0, 0x1, RZ, 0xc0, !PT ;  /* 0x0000000100007812 */ /* 0x000fe400078ec0ff */
[----:B------:R-:W-:Y:S02]  /*3b50*/  LOP3.LUT R4, R4, 0x1, RZ, 0xc0, !PT ;  /* 0x0000000104047812 */ /* 0x000fe400078ec0ff */
[----:B------:R-:W-:-:S02]  /*3b60*/  @!P6 FSEL R29, R27, RZ, P4 ;  /* 0x000000ff1b1de208 */ /* 0x000fc40002000000 */
[----:B------:R-:W-:Y:S02]  /*3b70*/  ISETP.GE.AND P4, PT, R3, 0x132400, PT ;  /* 0x001324000300780c */ /* 0x000fe40003f86270 */
[----:B------:R-:W-:Y:S02]  /*3b80*/  @!P5 FSEL R10, R2, RZ, P1 ;  /* 0x000000ff020ad208 */ /* 0x000fe40000800000 */
[----:B------:R-:W-:Y:S02]  /*3b90*/  @!P6 FSEL R28, R24, RZ, P3 ;  /* 0x000000ff181ce208 */ /* 0x000fe40001800000 */
[----:B------:R-:W-:Y:S02]  /*3ba0*/  ISETP.NE.U32.AND P1, PT, R0, 0x1, PT ;  /* 0x000000010000780c */ /* 0x000fe40003f25070 */
[----:B------:R-:W-:Y:S02]  /*3bb0*/  ISETP.NE.U32.AND P3, PT, R4, 0x1, PT ;  /* 0x000000010400780c */ /* 0x000fe40003f65070 */
[----:B------:R-:W-:-:S02]  /*3bc0*/  SHF.R.U32.HI R0, RZ, 0xe, R12 ;  /* 0x0000000eff007819 */ /* 0x000fc4000001160c */
[--C-:B------:R-:W-:Y:S02]  /*3bd0*/  SHF.R.U32.HI R4, RZ, 0xc, R12.reuse ;  /* 0x0000000cff047819 */ /* 0x100fe4000001160c */
[----:B------:R-:W-:Y:S02]  /*3be0*/  SHF.R.U32.HI R12, RZ, 0xd, R12 ;  /* 0x0000000dff0c7819 */ /* 0x000fe4000001160c */
[----:B------:R-:W-:Y:S01]  /*3bf0*/  @!P6 FSEL R30, R43, RZ, P3 ;  /* 0x000000ff2b1ee208 */ /* 0x000fe20001800000 */
[----:B0-----:R-:W-:Y:S01]  /*3c00*/  IMAD.WIDE R2, R3, 0x4, R14 ;  /* 0x0000000403027825 */ /* 0x001fe200078e020e */
[----:B------:R-:W-:Y:S02]  /*3c10*/  FSETP.GEU.AND P3, PT, R56, RZ, PT ;  /* 0x000000ff3800720b */ /* 0x000fe40003f6e000 */
[----:B------:R-:W-:Y:S02]  /*3c20*/  @!P6 FSEL R31, R42, RZ, P1 ;  /* 0x000000ff2a1fe208 */ /* 0x000fe40000800000 */
[----:B------:R-:W-:-:S02]  /*3c30*/  LOP3.LUT R0, R0, 0x1, RZ, 0xc0, !PT ;  /* 0x0000000100007812 */ /* 0x000fc400078ec0ff */
[----:B------:R-:W-:Y:S02]  /*3c40*/  LOP3.LUT R4, R4, 0x1, RZ, 0xc0, !PT ;  /* 0x0000000104047812 */ /* 0x000fe400078ec0ff */
[----:B------:R-:W-:Y:S02]  /*3c50*/  LOP3.LUT R12, R12, 0x1, RZ, 0xc0, !PT ;  /* 0x000000010c0c7812 */ /* 0x000fe400078ec0ff */
[----:B------:R-:W-:Y:S01]  /*3c60*/  @!P5 FSEL R11, R56, RZ, P3 ;  /* 0x000000ff380bd208 */ /* 0x000fe20001800000 */
[----:B------:R0:W-:Y:S01]  /*3c70*/  @!P4 STG.E.128 desc[UR4][R2.64], R28 ;  /* 0x0000001c0200c986 */ /* 0x0001e2000c101d04 */
[----:B------:R-:W-:Y:S02]  /*3c80*/  ISETP.NE.U32.AND P1, PT, R0, 0x1, PT ;  /* 0x000000010000780c */ /* 0x000fe40003f25070 */
[----:B------:R-:W-:Y:S02]  /*3c90*/  ISETP.NE.U32.AND P5, PT, R4, 0x1, PT ;  /* 0x000000010400780c */ /* 0x000fe40003fa5070 */
[----:B------:R-:W-:-:S02]  /*3ca0*/  ISETP.NE.U32.AND P3, PT, R12, 0x1, PT ;  /* 0x000000010c00780c */ /* 0x000fc40003f65070 */
[----:B------:R-:W-:Y:S02]  /*3cb0*/  @!P6 FSEL R11, R34, RZ, P0 ;  /* 0x000000ff220be208 */ /* 0x000fe40000000000 */
[----:B------:R-:W-:Y:S02]  /*3cc0*/  @!P6 FSEL R8, R33, RZ, P5 ;  /* 0x000000ff2108e208 */ /* 0x000fe40002800000 */
[----:B------:R-:W-:Y:S02]  /*3cd0*/  @!P6 FSEL R9, R32, RZ, P3 ;  /* 0x000000ff2009e208 */ /* 0x000fe40001800000 */
[----:B------:R-:W-:Y:S01]  /*3ce0*/  @!P6 FSEL R10, R35, RZ, P1 ;  /* 0x000000ff230ae208 */ /* 0x000fe20000800000 */
[----:B0-----:R-:W-:Y:S06]  /*3cf0*/  @P2 EXIT ;  /* 0x000000000000294d */ /* 0x001fec0003800000 */
[----:B------:R-:W-:Y:S01]  /*3d00*/  STG.E.128 desc[UR4][R2.64+0x800], R8 ;  /* 0x0008000802007986 */ /* 0x000fe2000c101d04 */
[----:B------:R-:W-:Y:S05]  /*3d10*/  EXIT ;  /* 0x000000000000794d */ /* 0x000fea0003800000 */
.L_x_0:
[----:B------:R-:W-:-:S00]  /*3d20*/  BRA `(.L_x_0) ;  /* 0xfffffffc00fc7947 */ /* 0x000fc0000383ffff */
[----:B------:R-:W-:-:S00]  /*3d30*/  NOP ;  /* 0x0000000000007918 */ /* 0x000fc00000000000 */
        /* <DEDUP_REMOVED lines=12> */
.L_x_1:


//--------------------- .nv.global.init           --------------------------
	.section	.nv.global.init,"aw",@progbits
.nv.global.init:
	.type		_$_str,@object
	.size		_$_str,(_$_str_$_2 - _$_str)
_$_str:
        /*0000*/ 	.byte	0x5f, 0x5f, 0x43, 0x55, 0x44, 0x41, 0x5f, 0x46, 0x54, 0x5a, 0x00
	.type		_$_str_$_2,@object
	.size		_$_str_$_2,(.L_1 - _$_str_$_2)
_$_str_$_2:
        /*000b*/ 	.byte	0x5f, 0x5f, 0x43, 0x55, 0x44, 0x41, 0x5f, 0x50, 0x52, 0x45, 0x43, 0x5f, 0x53, 0x51, 0x52, 0x54
        /*001b*/ 	.byte	0x00
.L_1:


//--------------------- .nv.constant0.triton_poi_fused_cat_20 --------------------------
	.section	.nv.constant0.triton_poi_fused_cat_20,"a",@progbits
	.sectionflags	@""
	.align	4
.nv.constant0.triton_poi_fused_cat_20:
	.zero		700
